	.target	sm_100a

	.elftype	@"ET_EXEC"


//--------------------- .note.nv.tkinfo           --------------------------
	.section	.note.nv.tkinfo,"",@"SHT_NOTE"
	.sectionflags	@"SHF_NOTE_NV_TKINFO"
	.tkinfo
        /*0018*/ 	.word	0x00000002
        /*0030*/ 	.string	""
        /*0030*/ 	.string	"ptxas"
        /*0030*/ 	.string	"Cuda compilation tools, release 13.0, V13.0.88"
        /*0030*/ 	.string	"Build cuda_13.0.r13.0/compiler.36424714_0"
        /*0030*/ 	.string	"-arch sm_100a -m 64 "



//--------------------- .note.nv.cuinfo           --------------------------
	.section	.note.nv.cuinfo,"",@"SHT_NOTE"
	.sectionflags	@"SHF_NOTE_NV_CUINFO"
        /*0018*/ 	.short	0x0002
        /*001a*/ 	.short	0x0064
        /*001c*/ 	.short	0x0082
	.zero		2


//--------------------- .nv.info                  --------------------------
	.section	.nv.info,"",@"SHT_CUDA_INFO"
	.align	4


	//----- nvinfo : EIATTR_REGCOUNT
	.align		4
        /*0000*/ 	.byte	0x04, 0x2f
        /*0002*/ 	.short	(.L_19 - .L_18)
	.align		4
.L_18:
        /*0004*/ 	.word	index@(_ZN7cutlass13device_kernelINS_4gemm6kernel13GemmUniversalIN4cute5tupleIJiiiiEEENS1_10collective13CollectiveMmaINS1_35MainloopSm100TmaUmmaWarpSpecializedILi6ELi2ELi4ENS5_IJNS4_1CILi1EEESB_SB_EEEEENS5_IJNSA_ILi128EEESE_NSA_ILi64EEEEEENS_6half_tENS5_IJlSB_lEEESH_SI_NS4_8TiledMMAINS4_8MMA_AtomIJNS4_20SM100_MMA_F16BF16_SSISH_SH_fLi128ELi128ELNS4_4UMMA5MajorE0ELSN_0ELNSM_7ScaleInE0ELSO_0EEEEEENS4_6LayoutISC_NS5_IJNSA_ILi0EEESS_SS_EEEEENS5_IJNS4_10UnderscoreESV_SV_EEEEENS4_13SM90_TMA_LOADENS4_14ComposedLayoutINS4_7SwizzleILi3ELi4ELi3EEENS4_18smem_ptr_flag_bitsILi16EEENSR_INS5_IJNSA_ILi8EEESF_EEENS5_IJSF_SB_EEEEEEEvNS4_8identityESY_S18_vS19_EENS_8epilogue10collective18CollectiveEpilogueINS1B_23Sm100TmaWarpSpecializedILi4ELi2ELi32ELb1ELb0EEEJSG_NS5_IJNSR_ISE_SB_EENSR_INSA_ILi32EEESB_EEEEESH_SI_SH_SI_NS1B_6fusion15FusionCallbacksIS1F_NS1K_13LinCombEltActINS1B_6thread4GELUESH_fSH_fLNS_15FloatRoundStyleE2EEESG_S1J_JEEENS4_5SM1004TMEM4LOAD26SM100_TMEM_LOAD_32dp32b32xESY_NSZ_INS10_ILi2ELi4ELi3EEES13_NSR_INS5_IJS14_S1H_EEENS5_IJS1H_SB_EEEEEEENS4_39AutoVectorizingCopyWithAssumedAlignmentILi128EEENS4_14SM90_TMA_STOREES20_S22_S22_EEEvvEEEEvNT_6ParamsE)
        /*0008*/ 	.word	0x00000090


	//----- nvinfo : EIATTR_FRAME_SIZE
	.align		4
.L_19:
        /*000c*/ 	.byte	0x04, 0x11
        /*000e*/ 	.short	(.L_21 - .L_20)
	.align		4
.L_20:
        /*0010*/ 	.word	index@($__internal_2_$__cuda_sm10x_tcgen05_guardrail_trap_unallocated_columns_being_dealloced)
        /*0014*/ 	.word	0x00000000


	//----- nvinfo : EIATTR_FRAME_SIZE
	.align		4
.L_21:
        /*0018*/ 	.byte	0x04, 0x11
        /*001a*/ 	.short	(.L_23 - .L_22)
	.align		4
.L_22:
        /*001c*/ 	.word	index@($__internal_1_$__cuda_sm10x_tcgen05_guardrail_trap_phase_invalid_during_alloc)
        /*0020*/ 	.word	0x00000000


	//----- nvinfo : EIATTR_FRAME_SIZE
	.align		4
.L_23:
        /*0024*/ 	.byte	0x04, 0x11
        /*0026*/ 	.short	(.L_25 - .L_24)
	.align		4
.L_24:
        /*0028*/ 	.word	index@($__internal_0_$__cuda_sm10x_tcgen05_guardrail_trap_col_being_dealloced_not_returned_by_alloc)
        /*002c*/ 	.word	0x00000000


	//----- nvinfo : EIATTR_FRAME_SIZE
	.align		4
.L_25:
        /*0030*/ 	.byte	0x04, 0x11
        /*0032*/ 	.short	(.L_27 - .L_26)
	.align		4
.L_26:
        /*0034*/ 	.word	index@(_ZN7cutlass13device_kernelINS_4gemm6kernel13GemmUniversalIN4cute5tupleIJiiiiEEENS1_10collective13CollectiveMmaINS1_35MainloopSm100TmaUmmaWarpSpecializedILi6ELi2ELi4ENS5_IJNS4_1CILi1EEESB_SB_EEEEENS5_IJNSA_ILi128EEESE_NSA_ILi64EEEEEENS_6half_tENS5_IJlSB_lEEESH_SI_NS4_8TiledMMAINS4_8MMA_AtomIJNS4_20SM100_MMA_F16BF16_SSISH_SH_fLi128ELi128ELNS4_4UMMA5MajorE0ELSN_0ELNSM_7ScaleInE0ELSO_0EEEEEENS4_6LayoutISC_NS5_IJNSA_ILi0EEESS_SS_EEEEENS5_IJNS4_10UnderscoreESV_SV_EEEEENS4_13SM90_TMA_LOADENS4_14ComposedLayoutINS4_7SwizzleILi3ELi4ELi3EEENS4_18smem_ptr_flag_bitsILi16EEENSR_INS5_IJNSA_ILi8EEESF_EEENS5_IJSF_SB_EEEEEEEvNS4_8identityESY_S18_vS19_EENS_8epilogue10collective18CollectiveEpilogueINS1B_23Sm100TmaWarpSpecializedILi4ELi2ELi32ELb1ELb0EEEJSG_NS5_IJNSR_ISE_SB_EENSR_INSA_ILi32EEESB_EEEEESH_SI_SH_SI_NS1B_6fusion15FusionCallbacksIS1F_NS1K_13LinCombEltActINS1B_6thread4GELUESH_fSH_fLNS_15FloatRoundStyleE2EEESG_S1J_JEEENS4_5SM1004TMEM4LOAD26SM100_TMEM_LOAD_32dp32b32xESY_NSZ_INS10_ILi2ELi4ELi3EEES13_NSR_INS5_IJS14_S1H_EEENS5_IJS1H_SB_EEEEEEENS4_39AutoVectorizingCopyWithAssumedAlignmentILi128EEENS4_14SM90_TMA_STOREES20_S22_S22_EEEvvEEEEvNT_6ParamsE)
        /*0038*/ 	.word	0x00000000


	//----- nvinfo : EIATTR_MIN_STACK_SIZE
	.align		4
.L_27:
        /*003c*/ 	.byte	0x04, 0x12
        /*003e*/ 	.short	(.L_29 - .L_28)
	.align		4
.L_28:
        /*0040*/ 	.word	index@(_ZN7cutlass13device_kernelINS_4gemm6kernel13GemmUniversalIN4cute5tupleIJiiiiEEENS1_10collective13CollectiveMmaINS1_35MainloopSm100TmaUmmaWarpSpecializedILi6ELi2ELi4ENS5_IJNS4_1CILi1EEESB_SB_EEEEENS5_IJNSA_ILi128EEESE_NSA_ILi64EEEEEENS_6half_tENS5_IJlSB_lEEESH_SI_NS4_8TiledMMAINS4_8MMA_AtomIJNS4_20SM100_MMA_F16BF16_SSISH_SH_fLi128ELi128ELNS4_4UMMA5MajorE0ELSN_0ELNSM_7ScaleInE0ELSO_0EEEEEENS4_6LayoutISC_NS5_IJNSA_ILi0EEESS_SS_EEEEENS5_IJNS4_10UnderscoreESV_SV_EEEEENS4_13SM90_TMA_LOADENS4_14ComposedLayoutINS4_7SwizzleILi3ELi4ELi3EEENS4_18smem_ptr_flag_bitsILi16EEENSR_INS5_IJNSA_ILi8EEESF_EEENS5_IJSF_SB_EEEEEEEvNS4_8identityESY_S18_vS19_EENS_8epilogue10collective18CollectiveEpilogueINS1B_23Sm100TmaWarpSpecializedILi4ELi2ELi32ELb1ELb0EEEJSG_NS5_IJNSR_ISE_SB_EENSR_INSA_ILi32EEESB_EEEEESH_SI_SH_SI_NS1B_6fusion15FusionCallbacksIS1F_NS1K_13LinCombEltActINS1B_6thread4GELUESH_fSH_fLNS_15FloatRoundStyleE2EEESG_S1J_JEEENS4_5SM1004TMEM4LOAD26SM100_TMEM_LOAD_32dp32b32xESY_NSZ_INS10_ILi2ELi4ELi3EEES13_NSR_INS5_IJS14_S1H_EEENS5_IJS1H_SB_EEEEEEENS4_39AutoVectorizingCopyWithAssumedAlignmentILi128EEENS4_14SM90_TMA_STOREES20_S22_S22_EEEvvEEEEvNT_6ParamsE)
        /*0044*/ 	.word	0x00000000
.L_29:


//--------------------- .nv.compat                --------------------------
	.section	.nv.compat,"",@"SHT_CUDA_COMPAT_INFO"
	.align	4
        /*0000*/ 	.byte	0x02, 0x09, 0x01, 0x00, 0x02, 0x02, 0x02, 0x00, 0x02, 0x05, 0x05, 0x00, 0x03, 0x07, 0x01, 0x01
        /*0010*/ 	.byte	0x02, 0x03, 0x01, 0x00, 0x02, 0x06, 0x01, 0x00, 0x04, 0x0b, 0x08, 0x00, 0x01, 0x00, 0x00, 0x00
        /*0020*/ 	.byte	0x00, 0x00, 0x00, 0x00


//--------------------- .nv.info._ZN7cutlass13device_kernelINS_4gemm6kernel13GemmUniversalIN4cute5tupleIJiiiiEEENS1_10collective13CollectiveMmaINS1_35MainloopSm100TmaUmmaWarpSpecializedILi6ELi2ELi4ENS5_IJNS4_1CILi1EEESB_SB_EEEEENS5_IJNSA_ILi128EEESE_NSA_ILi64EEEEEENS_6half_tENS5_IJlSB_lEEESH_SI_NS4_8TiledMMAINS4_8MMA_AtomIJNS4_20SM100_MMA_F16BF16_SSISH_SH_fLi128ELi128ELNS4_4UMMA5MajorE0ELSN_0ELNSM_7ScaleInE0ELSO_0EEEEEENS4_6LayoutISC_NS5_IJNSA_ILi0EEESS_SS_EEEEENS5_IJNS4_10UnderscoreESV_SV_EEEEENS4_13SM90_TMA_LOADENS4_14ComposedLayoutINS4_7SwizzleILi3ELi4ELi3EEENS4_18smem_ptr_flag_bitsILi16EEENSR_INS5_IJNSA_ILi8EEESF_EEENS5_IJSF_SB_EEEEEEEvNS4_8identityESY_S18_vS19_EENS_8epilogue10collective18CollectiveEpilogueINS1B_23Sm100TmaWarpSpecializedILi4ELi2ELi32ELb1ELb0EEEJSG_NS5_IJNSR_ISE_SB_EENSR_INSA_ILi32EEESB_EEEEESH_SI_SH_SI_NS1B_6fusion15FusionCallbacksIS1F_NS1K_13LinCombEltActINS1B_6thread4GELUESH_fSH_fLNS_15FloatRoundStyleE2EEESG_S1J_JEEENS4_5SM1004TMEM4LOAD26SM100_TMEM_LOAD_32dp32b32xESY_NSZ_INS10_ILi2ELi4ELi3EEES13_NSR_INS5_IJS14_S1H_EEENS5_IJS1H_SB_EEEEEEENS4_39AutoVectorizingCopyWithAssumedAlignmentILi128EEENS4_14SM90_TMA_STOREES20_S22_S22_EEEvvEEEEvNT_6ParamsE --------------------------
	.section	.nv.info._ZN7cutlass13device_kernelINS_4gemm6kernel13GemmUniversalIN4cute5tupleIJiiiiEEENS1_10collective13CollectiveMmaINS1_35MainloopSm100TmaUmmaWarpSpecializedILi6ELi2ELi4ENS5_IJNS4_1CILi1EEESB_SB_EEEEENS5_IJNSA_ILi128EEESE_NSA_ILi64EEEEEENS_6half_tENS5_IJlSB_lEEESH_SI_NS4_8TiledMMAINS4_8MMA_AtomIJNS4_20SM100_MMA_F16BF16_SSISH_SH_fLi128ELi128ELNS4_4UMMA5MajorE0ELSN_0ELNSM_7ScaleInE0ELSO_0EEEEEENS4_6LayoutISC_NS5_IJNSA_ILi0EEESS_SS_EEEEENS5_IJNS4_10UnderscoreESV_SV_EEEEENS4_13SM90_TMA_LOADENS4_14ComposedLayoutINS4_7SwizzleILi3ELi4ELi3EEENS4_18smem_ptr_flag_bitsILi16EEENSR_INS5_IJNSA_ILi8EEESF_EEENS5_IJSF_SB_EEEEEEEvNS4_8identityESY_S18_vS19_EENS_8epilogue10collective18CollectiveEpilogueINS1B_23Sm100TmaWarpSpecializedILi4ELi2ELi32ELb1ELb0EEEJSG_NS5_IJNSR_ISE_SB_EENSR_INSA_ILi32EEESB_EEEEESH_SI_SH_SI_NS1B_6fusion15FusionCallbacksIS1F_NS1K_13LinCombEltActINS1B_6thread4GELUESH_fSH_fLNS_15FloatRoundStyleE2EEESG_S1J_JEEENS4_5SM1004TMEM4LOAD26SM100_TMEM_LOAD_32dp32b32xESY_NSZ_INS10_ILi2ELi4ELi3EEES13_NSR_INS5_IJS14_S1H_EEENS5_IJS1H_SB_EEEEEEENS4_39AutoVectorizingCopyWithAssumedAlignmentILi128EEENS4_14SM90_TMA_STOREES20_S22_S22_EEEvvEEEEvNT_6ParamsE,"",@"SHT_CUDA_INFO"
	.sectionflags	@""
	.align	4


	//----- nvinfo : EIATTR_CUDA_API_VERSION
	.align		4
        /*0000*/ 	.byte	0x04, 0x37
        /*0002*/ 	.short	(.L_31 - .L_30)
.L_30:
        /*0004*/ 	.word	0x00000082


	//----- nvinfo : EIATTR_KPARAM_INFO
	.align		4
.L_31:
        /*0008*/ 	.byte	0x04, 0x17
        /*000a*/ 	.short	(.L_33 - .L_32)
.L_32:
        /*000c*/ 	.word	0x00000000
        /*0010*/ 	.short	0x0000
        /*0012*/ 	.short	0x0000
        /*0014*/ 	.byte	0x00, 0xf0, 0x01, 0x20


	//----- nvinfo : EIATTR_AT_ENTRY_FRAGMENTS
	.align		4
.L_33:
        /*0018*/ 	.byte	0x04, 0x4f
        /*001a*/ 	.short	(.L_35 - .L_34)


	//   ....[0]....
.L_34:
        /*001c*/ 	.word	0x00000006


	//----- nvinfo : EIATTR_RESERVED_SMEM_USED
	.align		4
.L_35:
        /*0020*/ 	.byte	0x01, 0x41
	.zero		2


	//----- nvinfo : EIATTR_SPARSE_MMA_MASK
	.align		4
        /*0024*/ 	.byte	0x03, 0x50
        /*0026*/ 	.short	0x0000


	//----- nvinfo : EIATTR_TCGEN05_1CTA_USED
	.align		4
        /*0028*/ 	.byte	0x01, 0x51
	.zero		2


	//----- nvinfo : EIATTR_MAXREG_COUNT
	.align		4
        /*002c*/ 	.byte	0x03, 0x1b
        /*002e*/ 	.short	0x00ff


	//----- nvinfo : EIATTR_NUM_BARRIERS
	.align		4
        /*0030*/ 	.byte	0x02, 0x4c
        /*0032*/ 	.byte	0x07
	.zero		1


	//----- nvinfo : EIATTR_EXTERNS
	.align		4
        /*0034*/ 	.byte	0x04, 0x0f
        /*0036*/ 	.short	(.L_37 - .L_36)


	//   ....[0]....
	.align		4
.L_36:
        /*0038*/ 	.word	index@(__assertfail)


	//----- nvinfo : EIATTR_MERCURY_ISA_VERSION
	.align		4
.L_37:
        /*003c*/ 	.byte	0x03, 0x5f
        /*003e*/ 	.short	0x0101


	//----- nvinfo : EIATTR_INT_WARP_WIDE_INSTR_OFFSETS
	.align		4
        /*0040*/ 	.byte	0x04, 0x31
        /*0042*/ 	.short	(.L_39 - .L_38)


	//   ....[0]....
.L_38:
        /*0044*/ 	.word	0x00001dc0


	//   ....[1]....
        /*0048*/ 	.word	0x00003930


	//   ....[2]....
        /*004c*/ 	.word	0x00003950


	//   ....[3]....
        /*0050*/ 	.word	0x00003980


	//   ....[4]....
        /*0054*/ 	.word	0x000042c0


	//   ....[5]....
        /*0058*/ 	.word	0x00004330


	//   ....[6]....
        /*005c*/ 	.word	0x00004410


	//   ....[7]....
        /*0060*/ 	.word	0x00004490


	//   ....[8]....
        /*0064*/ 	.word	0x000045a0


	//   ....[9]....
        /*0068*/ 	.word	0x00004630


	//   ....[10]....
        /*006c*/ 	.word	0x00004810


	//   ....[11]....
        /*0070*/ 	.word	0x00004970


	//   ....[12]....
        /*0074*/ 	.word	0x00005870


	//----- nvinfo : EIATTR_COOP_GROUP_MASK_REGIDS
	.align		4
.L_39:
        /*0078*/ 	.byte	0x04, 0x29
        /*007a*/ 	.short	(.L_41 - .L_40)


	//   ....[0]....
.L_40:
        /*007c*/ 	.word	0xffffffff


	//   ....[1]....
        /*0080*/ 	.word	0xffffffff


	//   ....[2]....
        /*0084*/ 	.word	0xffffffff


	//   ....[3]....
        /*0088*/ 	.word	0xffffffff


	//   ....[4]....
        /*008c*/ 	.word	0xffffffff


	//   ....[5]....
        /*0090*/ 	.word	0xffffffff


	//   ....[6]....
        /*0094*/ 	.word	0xffffffff


	//   ....[7]....
        /*0098*/ 	.word	0xffffffff


	//   ....[8]....
        /*009c*/ 	.word	0xffffffff


	//   ....[9]....
        /*00a0*/ 	.word	0xffffffff


	//   ....[10]....
        /*00a4*/ 	.word	0xffffffff


	//   ....[11]....
        /*00a8*/ 	.word	0xffffffff


	//   ....[12]....
        /*00ac*/ 	.word	0xffffffff


	//----- nvinfo : EIATTR_COOP_GROUP_INSTR_OFFSETS
	.align		4
.L_41:
        /*00b0*/ 	.byte	0x04, 0x28
        /*00b2*/ 	.short	(.L_43 - .L_42)


	//   ....[0]....
.L_42:
        /*00b4*/ 	.word	0x00000090


	//   ....[1]....
        /*00b8*/ 	.word	0x000004a0


	//   ....[2]....
        /*00bc*/ 	.word	0x00000650


	//   ....[3]....
        /*00c0*/ 	.word	0x000007f0


	//   ....[4]....
        /*00c4*/ 	.word	0x000008f0


	//   ....[5]....
        /*00c8*/ 	.word	0x00000a60


	//   ....[6]....
        /*00cc*/ 	.word	0x00000c00


	//   ....[7]....
        /*00d0*/ 	.word	0x00001ca0


	//   ....[8]....
        /*00d4*/ 	.word	0x00002ba0


	//   ....[9]....
        /*00d8*/ 	.word	0x00002db0


	//   ....[10]....
        /*00dc*/ 	.word	0x00002de0


	//   ....[11]....
        /*00e0*/ 	.word	0x00003810


	//   ....[12]....
        /*00e4*/ 	.word	0x00003a40


	//----- nvinfo : EIATTR_VRC_CTA_INIT_COUNT
	.align		4
.L_43:
        /*00e8*/ 	.byte	0x02, 0x4a
        /*00ea*/ 	.byte	0x80
	.zero		1


	//----- nvinfo : EIATTR_SYSCALL_OFFSETS
	.align		4
        /*00ec*/ 	.byte	0x04, 0x46
        /*00ee*/ 	.short	(.L_45 - .L_44)


	//   ....[0]....
.L_44:
        /*00f0*/ 	.word	0x00005350


	//   ....[1]....
        /*00f4*/ 	.word	0x00005440


	//   ....[2]....
        /*00f8*/ 	.word	0x00005d80


	//----- nvinfo : EIATTR_MBARRIER_INSTR_OFFSETS
	.align		4
.L_45:
        /*00fc*/ 	.byte	0x04, 0x39
        /*00fe*/ 	.short	(.L_47 - .L_46)


	//   ....[0]....
.L_46:
        /*0100*/ 	.word	0x00000580
        /*0104*/ 	.word	0x000000ff
        /*0108*/ 	.word	0x00000000
        /*010c*/ 	.short	0x0100
        /*010e*/ 	.byte	0x05
	.zero		1


	//   ....[1]....
        /*0110*/ 	.word	0x00000590
        /*0114*/ 	.word	0x000000ff
        /*0118*/ 	.word	0x00000030
        /*011c*/ 	.short	0x0100
        /*011e*/ 	.byte	0x05
	.zero		1


	//   ....[2]....
        /*0120*/ 	.word	0x000005a0
        /*0124*/ 	.word	0x000000ff
        /*0128*/ 	.word	0x00000008
        /*012c*/ 	.short	0x0100
        /*012e*/ 	.byte	0x05
	.zero		1


	//   ....[3]....
        /*0130*/ 	.word	0x000005b0
        /*0134*/ 	.word	0x000000ff
        /*0138*/ 	.word	0x00000038
        /*013c*/ 	.short	0x0100
        /*013e*/ 	.byte	0x05
	.zero		1


	//   ....[4]....
        /*0140*/ 	.word	0x000005c0
        /*0144*/ 	.word	0x000000ff
        /*0148*/ 	.word	0x00000010
        /*014c*/ 	.short	0x0100
        /*014e*/ 	.byte	0x05
	.zero		1


	//   ....[5]....
        /*0150*/ 	.word	0x000005d0
        /*0154*/ 	.word	0x000000ff
        /*0158*/ 	.word	0x00000040
        /*015c*/ 	.short	0x0100
        /*015e*/ 	.byte	0x05
	.zero		1


	//   ....[6]....
        /*0160*/ 	.word	0x000005e0
        /*0164*/ 	.word	0x000000ff
        /*0168*/ 	.word	0x00000018
        /*016c*/ 	.short	0x0100
        /*016e*/ 	.byte	0x05
	.zero		1


	//   ....[7]....
        /*0170*/ 	.word	0x000005f0
        /*0174*/ 	.word	0x000000ff
        /*0178*/ 	.word	0x00000048
        /*017c*/ 	.short	0x0100
        /*017e*/ 	.byte	0x05
	.zero		1


	//   ....[8]....
        /*0180*/ 	.word	0x00000600
        /*0184*/ 	.word	0x000000ff
        /*0188*/ 	.word	0x00000020
        /*018c*/ 	.short	0x0100
        /*018e*/ 	.byte	0x05
	.zero		1


	//   ....[9]....
        /*0190*/ 	.word	0x00000610
        /*0194*/ 	.word	0x000000ff
        /*0198*/ 	.word	0x00000050
        /*019c*/ 	.short	0x0100
        /*019e*/ 	.byte	0x05
	.zero		1


	//   ....[10]....
        /*01a0*/ 	.word	0x00000620
        /*01a4*/ 	.word	0x000000ff
        /*01a8*/ 	.word	0x00000028
        /*01ac*/ 	.short	0x0100
        /*01ae*/ 	.byte	0x05
	.zero		1


	//   ....[11]....
        /*01b0*/ 	.word	0x00000630
        /*01b4*/ 	.word	0x000000ff
        /*01b8*/ 	.word	0x00000058
        /*01bc*/ 	.short	0x0100
        /*01be*/ 	.byte	0x05
	.zero		1


	//   ....[12]....
        /*01c0*/ 	.word	0x00000760
        /*01c4*/ 	.word	0x000000ff
        /*01c8*/ 	.word	0x00000060
        /*01cc*/ 	.short	0x0100
        /*01ce*/ 	.byte	0x07
	.zero		1


	//   ....[13]....
        /*01d0*/ 	.word	0x00000770
        /*01d4*/ 	.word	0x000000ff
        /*01d8*/ 	.word	0x00000080
        /*01dc*/ 	.short	0x0100
        /*01de*/ 	.byte	0x07
	.zero		1


	//   ....[14]....
        /*01e0*/ 	.word	0x00000780
        /*01e4*/ 	.word	0x000000ff
        /*01e8*/ 	.word	0x00000068
        /*01ec*/ 	.short	0x0100
        /*01ee*/ 	.byte	0x07
	.zero		1


	//   ....[15]....
        /*01f0*/ 	.word	0x00000790
        /*01f4*/ 	.word	0x000000ff
        /*01f8*/ 	.word	0x00000088
        /*01fc*/ 	.short	0x0100
        /*01fe*/ 	.byte	0x07
	.zero		1


	//   ....[16]....
        /*0200*/ 	.word	0x000007a0
        /*0204*/ 	.word	0x000000ff
        /*0208*/ 	.word	0x00000070
        /*020c*/ 	.short	0x0100
        /*020e*/ 	.byte	0x07
	.zero		1


	//   ....[17]....
        /*0210*/ 	.word	0x000007b0
        /*0214*/ 	.word	0x000000ff
        /*0218*/ 	.word	0x00000090
        /*021c*/ 	.short	0x0100
        /*021e*/ 	.byte	0x07
	.zero		1


	//   ....[18]....
        /*0220*/ 	.word	0x000007c0
        /*0224*/ 	.word	0x000000ff
        /*0228*/ 	.word	0x00000078
        /*022c*/ 	.short	0x0100
        /*022e*/ 	.byte	0x07
	.zero		1


	//   ....[19]....
        /*0230*/ 	.word	0x000007d0
        /*0234*/ 	.word	0x000000ff
        /*0238*/ 	.word	0x00000098
        /*023c*/ 	.short	0x0100
        /*023e*/ 	.byte	0x07
	.zero		1


	//   ....[20]....
        /*0240*/ 	.word	0x000008c0
        /*0244*/ 	.word	0x000000ff
        /*0248*/ 	.word	0x000000a0
        /*024c*/ 	.short	0x0100
        /*024e*/ 	.byte	0x05
	.zero		1


	//   ....[21]....
        /*0250*/ 	.word	0x000008d0
        /*0254*/ 	.word	0x000000ff
        /*0258*/ 	.word	0x000000a8
        /*025c*/ 	.short	0x0100
        /*025e*/ 	.byte	0x05
	.zero		1


	//   ....[22]....
        /*0260*/ 	.word	0x00000a10
        /*0264*/ 	.word	0x000000ff
        /*0268*/ 	.word	0x000000b0
        /*026c*/ 	.short	0x0100
        /*026e*/ 	.byte	0x05
	.zero		1


	//   ....[23]....
        /*0270*/ 	.word	0x00000a20
        /*0274*/ 	.word	0x000000ff
        /*0278*/ 	.word	0x000000c0
        /*027c*/ 	.short	0x0100
        /*027e*/ 	.byte	0x05
	.zero		1


	//   ....[24]....
        /*0280*/ 	.word	0x00000a30
        /*0284*/ 	.word	0x000000ff
        /*0288*/ 	.word	0x000000b8
        /*028c*/ 	.short	0x0100
        /*028e*/ 	.byte	0x05
	.zero		1


	//   ....[25]....
        /*0290*/ 	.word	0x00000a40
        /*0294*/ 	.word	0x000000ff
        /*0298*/ 	.word	0x000000c8
        /*029c*/ 	.short	0x0100
        /*029e*/ 	.byte	0x05
	.zero		1


	//   ....[26]....
        /*02a0*/ 	.word	0x00000b70
        /*02a4*/ 	.word	0x000000ff
        /*02a8*/ 	.word	0x000000d0
        /*02ac*/ 	.short	0x0100
        /*02ae*/ 	.byte	0x07
	.zero		1


	//   ....[27]....
        /*02b0*/ 	.word	0x00000b80
        /*02b4*/ 	.word	0x000000ff
        /*02b8*/ 	.word	0x000000f0
        /*02bc*/ 	.short	0x0100
        /*02be*/ 	.byte	0x07
	.zero		1


	//   ....[28]....
        /*02c0*/ 	.word	0x00000b90
        /*02c4*/ 	.word	0x000000ff
        /*02c8*/ 	.word	0x000000d8
        /*02cc*/ 	.short	0x0100
        /*02ce*/ 	.byte	0x07
	.zero		1


	//   ....[29]....
        /*02d0*/ 	.word	0x00000ba0
        /*02d4*/ 	.word	0x000000ff
        /*02d8*/ 	.word	0x000000f8
        /*02dc*/ 	.short	0x0100
        /*02de*/ 	.byte	0x07
	.zero		1


	//   ....[30]....
        /*02e0*/ 	.word	0x00000bb0
        /*02e4*/ 	.word	0x000000ff
        /*02e8*/ 	.word	0x000000e0
        /*02ec*/ 	.short	0x0100
        /*02ee*/ 	.byte	0x07
	.zero		1


	//   ....[31]....
        /*02f0*/ 	.word	0x00000bc0
        /*02f4*/ 	.word	0x000000ff
        /*02f8*/ 	.word	0x00000100
        /*02fc*/ 	.short	0x0100
        /*02fe*/ 	.byte	0x07
	.zero		1


	//   ....[32]....
        /*0300*/ 	.word	0x00000bd0
        /*0304*/ 	.word	0x000000ff
        /*0308*/ 	.word	0x000000e8
        /*030c*/ 	.short	0x0100
        /*030e*/ 	.byte	0x07
	.zero		1


	//   ....[33]....
        /*0310*/ 	.word	0x00000be0
        /*0314*/ 	.word	0x000000ff
        /*0318*/ 	.word	0x00000108
        /*031c*/ 	.short	0x0100
        /*031e*/ 	.byte	0x07
	.zero		1


	//   ....[34]....
        /*0320*/ 	.word	0x00000cd0
        /*0324*/ 	.word	0x000000ff
        /*0328*/ 	.word	0x00000110
        /*032c*/ 	.short	0x0100
        /*032e*/ 	.byte	0x05
	.zero		1


	//   ....[35]....
        /*0330*/ 	.word	0x00000ce0
        /*0334*/ 	.word	0x000000ff
        /*0338*/ 	.word	0x00000120
        /*033c*/ 	.short	0x0100
        /*033e*/ 	.byte	0x05
	.zero		1


	//   ....[36]....
        /*0340*/ 	.word	0x00000cf0
        /*0344*/ 	.word	0x000000ff
        /*0348*/ 	.word	0x00000118
        /*034c*/ 	.short	0x0100
        /*034e*/ 	.byte	0x05
	.zero		1


	//   ....[37]....
        /*0350*/ 	.word	0x00000d00
        /*0354*/ 	.word	0x000000ff
        /*0358*/ 	.word	0x00000128
        /*035c*/ 	.short	0x0100
        /*035e*/ 	.byte	0x05
	.zero		1


	//   ....[38]....
        /*0360*/ 	.word	0x000015b0
        /*0364*/ 	.word	0x00000003
        /*0368*/ 	.word	0x00000120
        /*036c*/ 	.short	0x010a
        /*036e*/ 	.byte	0xff
	.zero		1


	//   ....[39]....
        /*0370*/ 	.word	0x000015e0
        /*0374*/ 	.word	0x00000003
        /*0378*/ 	.word	0x00000110
        /*037c*/ 	.short	0x0101
        /*037e*/ 	.byte	0xff
	.zero		1


	//   ....[40]....
        /*0380*/ 	.word	0x000016b0
        /*0384*/ 	.word	0x000000ff
        /*0388*/ 	.word	0x00000030
        /*038c*/ 	.short	0x010a
        /*038e*/ 	.byte	0x08
	.zero		1


	//   ....[41]....
        /*0390*/ 	.word	0x00001750
        /*0394*/ 	.word	0x000000ff
        /*0398*/ 	.word	0x00000030
        /*039c*/ 	.short	0x010a
        /*039e*/ 	.byte	0x21
	.zero		1


	//   ....[42]....
        /*03a0*/ 	.word	0x000018b0
        /*03a4*/ 	.word	0x000000ff
        /*03a8*/ 	.word	0x00000030
        /*03ac*/ 	.short	0x010a
        /*03ae*/ 	.byte	0x08
	.zero		1


	//   ....[43]....
        /*03b0*/ 	.word	0x000019c0
        /*03b4*/ 	.word	0x000000ff
        /*03b8*/ 	.word	0x000000a8
        /*03bc*/ 	.short	0x0101
        /*03be*/ 	.byte	0x04
	.zero		1


	//   ....[44]....
        /*03c0*/ 	.word	0x000019d0
        /*03c4*/ 	.word	0x000000ff
        /*03c8*/ 	.word	0x00000030
        /*03cc*/ 	.short	0x010a
        /*03ce*/ 	.byte	0x08
	.zero		1


	//   ....[45]....
        /*03d0*/ 	.word	0x00001a50
        /*03d4*/ 	.word	0x000000ff
        /*03d8*/ 	.word	0x00000030
        /*03dc*/ 	.short	0x010a
        /*03de*/ 	.byte	0x11
	.zero		1


	//   ....[46]....
        /*03e0*/ 	.word	0x00001bb0
        /*03e4*/ 	.word	0x000000ff
        /*03e8*/ 	.word	0x00000030
        /*03ec*/ 	.short	0x010a
        /*03ee*/ 	.byte	0x08
	.zero		1


	//   ....[47]....
        /*03f0*/ 	.word	0x00001cd0
        /*03f4*/ 	.word	0x00000002
        /*03f8*/ 	.word	0x000000b0
        /*03fc*/ 	.short	0x010a
        /*03fe*/ 	.byte	0xff
	.zero		1


	//   ....[48]....
        /*0400*/ 	.word	0x00001d90
        /*0404*/ 	.word	0x00000002
        /*0408*/ 	.word	0x00000000
        /*040c*/ 	.short	0x0101
        /*040e*/ 	.byte	0xff
	.zero		1


	//   ....[49]....
        /*0410*/ 	.word	0x000022f0
        /*0414*/ 	.word	0x000000ff
        /*0418*/ 	.word	0x00000000
        /*041c*/ 	.short	0x010a
        /*041e*/ 	.byte	0x05
	.zero		1


	//   ....[50]....
        /*0420*/ 	.word	0x00002380
        /*0424*/ 	.word	0x000000ff
        /*0428*/ 	.word	0x00000000
        /*042c*/ 	.short	0x010a
        /*042e*/ 	.byte	0x05
	.zero		1


	//   ....[51]....
        /*0430*/ 	.word	0x00002410
        /*0434*/ 	.word	0x000000ff
        /*0438*/ 	.word	0x00000000
        /*043c*/ 	.short	0x010a
        /*043e*/ 	.byte	0x05
	.zero		1


	//   ....[52]....
        /*0440*/ 	.word	0x000024a0
        /*0444*/ 	.word	0x000000ff
        /*0448*/ 	.word	0x00000000
        /*044c*/ 	.short	0x010a
        /*044e*/ 	.byte	0x05
	.zero		1


	//   ....[53]....
        /*0450*/ 	.word	0x00002530
        /*0454*/ 	.word	0x000000ff
        /*0458*/ 	.word	0x00000000
        /*045c*/ 	.short	0x010a
        /*045e*/ 	.byte	0x05
	.zero		1


	//   ....[54]....
        /*0460*/ 	.word	0x000025d0
        /*0464*/ 	.word	0x00000000
        /*0468*/ 	.word	0x00000000
        /*046c*/ 	.short	0x010a
        /*046e*/ 	.byte	0xff
	.zero		1


	//   ....[55]....
        /*0470*/ 	.word	0x000026f0
        /*0474*/ 	.word	0x00000000
        /*0478*/ 	.word	0x00000110
        /*047c*/ 	.short	0x010a
        /*047e*/ 	.byte	0xff
	.zero		1


	//   ....[56]....
        /*0480*/ 	.word	0x00002750
        /*0484*/ 	.word	0x00000004
        /*0488*/ 	.word	0x00000000
        /*048c*/ 	.short	0x0101
        /*048e*/ 	.byte	0xff
	.zero		1


	//   ....[57]....
        /*0490*/ 	.word	0x00002770
        /*0494*/ 	.word	0x000000ff
        /*0498*/ 	.word	0x000000c0
        /*049c*/ 	.short	0x010a
        /*049e*/ 	.byte	0x05
	.zero		1


	//   ....[58]....
        /*04a0*/ 	.word	0x00002890
        /*04a4*/ 	.word	0x00000000
        /*04a8*/ 	.word	0x000000b0
        /*04ac*/ 	.short	0x010a
        /*04ae*/ 	.byte	0xff
	.zero		1


	//   ....[59]....
        /*04b0*/ 	.word	0x000029a0
        /*04b4*/ 	.word	0x00000000
        /*04b8*/ 	.word	0x00000000
        /*04bc*/ 	.short	0x0101
        /*04be*/ 	.byte	0xff
	.zero		1


	//   ....[60]....
        /*04c0*/ 	.word	0x00002a30
        /*04c4*/ 	.word	0x000000ff
        /*04c8*/ 	.word	0x000000c0
        /*04cc*/ 	.short	0x0106
        /*04ce*/ 	.byte	0x05
	.zero		1


	//   ....[61]....
        /*04d0*/ 	.word	0x00002a50
        /*04d4*/ 	.word	0x000000ff
        /*04d8*/ 	.word	0x000000c0
        /*04dc*/ 	.short	0x010a
        /*04de*/ 	.byte	0x05
	.zero		1


	//   ....[62]....
        /*04e0*/ 	.word	0x00002ae0
        /*04e4*/ 	.word	0x000000ff
        /*04e8*/ 	.word	0x000000c0
        /*04ec*/ 	.short	0x0106
        /*04ee*/ 	.byte	0x04
	.zero		1


	//   ....[63]....
        /*04f0*/ 	.word	0x00002b20
        /*04f4*/ 	.word	0x00000000
        /*04f8*/ 	.word	0x000000c0
        /*04fc*/ 	.short	0x010a
        /*04fe*/ 	.byte	0xff
	.zero		1


	//   ....[64]....
        /*0500*/ 	.word	0x00003060
        /*0504*/ 	.word	0x00000000
        /*0508*/ 	.word	0x000000b0
        /*050c*/ 	.short	0x010a
        /*050e*/ 	.byte	0xff
	.zero		1


	//   ....[65]....
        /*0510*/ 	.word	0x00003170
        /*0514*/ 	.word	0x00000003
        /*0518*/ 	.word	0x00000000
        /*051c*/ 	.short	0x0101
        /*051e*/ 	.byte	0xff
	.zero		1


	//   ....[66]....
        /*0520*/ 	.word	0x00003180
        /*0524*/ 	.word	0x000000ff
        /*0528*/ 	.word	0x00000000
        /*052c*/ 	.short	0x010a
        /*052e*/ 	.byte	0x06
	.zero		1


	//   ....[67]....
        /*0530*/ 	.word	0x00003190
        /*0534*/ 	.word	0x000000ff
        /*0538*/ 	.word	0x000000f0
        /*053c*/ 	.short	0x010a
        /*053e*/ 	.byte	0x07
	.zero		1


	//   ....[68]....
        /*0540*/ 	.word	0x00003260
        /*0544*/ 	.word	0x000000ff
        /*0548*/ 	.word	0x00000000
        /*054c*/ 	.short	0x010a
        /*054e*/ 	.byte	0x06
	.zero		1


	//   ....[69]....
        /*0550*/ 	.word	0x00003390
        /*0554*/ 	.word	0x000000ff
        /*0558*/ 	.word	0x00000000
        /*055c*/ 	.short	0x010a
        /*055e*/ 	.byte	0x1a
	.zero		1


	//   ....[70]....
        /*0560*/ 	.word	0x00003640
        /*0564*/ 	.word	0x000000ff
        /*0568*/ 	.word	0x00000000
        /*056c*/ 	.short	0x010a
        /*056e*/ 	.byte	0x06
	.zero		1


	//   ....[71]....
        /*0570*/ 	.word	0x000036d0
        /*0574*/ 	.word	0x000000ff
        /*0578*/ 	.word	0x00000000
        /*057c*/ 	.short	0x010a
        /*057e*/ 	.byte	0x06
	.zero		1


	//   ....[72]....
        /*0580*/ 	.word	0x00003760
        /*0584*/ 	.word	0x000000ff
        /*0588*/ 	.word	0x00000000
        /*058c*/ 	.short	0x010a
        /*058e*/ 	.byte	0x06
	.zero		1


	//   ....[73]....
        /*0590*/ 	.word	0x000037f0
        /*0594*/ 	.word	0x000000ff
        /*0598*/ 	.word	0x00000000
        /*059c*/ 	.short	0x010a
        /*059e*/ 	.byte	0x07
	.zero		1


	//   ....[74]....
        /*05a0*/ 	.word	0x00003c70
        /*05a4*/ 	.word	0x00000000
        /*05a8*/ 	.word	0x000000b0
        /*05ac*/ 	.short	0x010a
        /*05ae*/ 	.byte	0xff
	.zero		1


	//   ....[75]....
        /*05b0*/ 	.word	0x00003d30
        /*05b4*/ 	.word	0x00000000
        /*05b8*/ 	.word	0x00000000
        /*05bc*/ 	.short	0x0101
        /*05be*/ 	.byte	0xff
	.zero		1


	//   ....[76]....
        /*05c0*/ 	.word	0x00004050
        /*05c4*/ 	.word	0x000000ff
        /*05c8*/ 	.word	0x000000a8
        /*05cc*/ 	.short	0x010a
        /*05ce*/ 	.byte	0x07
	.zero		1


	//   ....[77]....
        /*05d0*/ 	.word	0x00004240
        /*05d4*/ 	.word	0x000000ff
        /*05d8*/ 	.word	0x00000080
        /*05dc*/ 	.short	0x010a
        /*05de*/ 	.byte	0x07
	.zero		1


	//   ....[78]....
        /*05e0*/ 	.word	0x000043b0
        /*05e4*/ 	.word	0x000000ff
        /*05e8*/ 	.word	0x00000060
        /*05ec*/ 	.short	0x010b
        /*05ee*/ 	.byte	0x07
	.zero		1


	//   ....[79]....
        /*05f0*/ 	.word	0x000043c0
        /*05f4*/ 	.word	0x000000ff
        /*05f8*/ 	.word	0x00000000
        /*05fc*/ 	.short	0x0101
        /*05fe*/ 	.byte	0x08
	.zero		1


	//   ....[80]....
        /*0600*/ 	.word	0x000043e0
        /*0604*/ 	.word	0x000000ff
        /*0608*/ 	.word	0x00000088
        /*060c*/ 	.short	0x010a
        /*060e*/ 	.byte	0x07
	.zero		1


	//   ....[81]....
        /*0610*/ 	.word	0x00004540
        /*0614*/ 	.word	0x000000ff
        /*0618*/ 	.word	0x00000068
        /*061c*/ 	.short	0x010b
        /*061e*/ 	.byte	0x07
	.zero		1


	//   ....[82]....
        /*0620*/ 	.word	0x00004550
        /*0624*/ 	.word	0x000000ff
        /*0628*/ 	.word	0x00000000
        /*062c*/ 	.short	0x0101
        /*062e*/ 	.byte	0x08
	.zero		1


	//   ....[83]....
        /*0630*/ 	.word	0x00004560
        /*0634*/ 	.word	0x000000ff
        /*0638*/ 	.word	0x00000090
        /*063c*/ 	.short	0x010a
        /*063e*/ 	.byte	0x07
	.zero		1


	//   ....[84]....
        /*0640*/ 	.word	0x00004700
        /*0644*/ 	.word	0x000000ff
        /*0648*/ 	.word	0x00000070
        /*064c*/ 	.short	0x010b
        /*064e*/ 	.byte	0x07
	.zero		1


	//   ....[85]....
        /*0650*/ 	.word	0x00004770
        /*0654*/ 	.word	0x000000ff
        /*0658*/ 	.word	0x00000000
        /*065c*/ 	.short	0x0101
        /*065e*/ 	.byte	0x08
	.zero		1


	//   ....[86]....
        /*0660*/ 	.word	0x000047a0
        /*0664*/ 	.word	0x000000ff
        /*0668*/ 	.word	0x00000098
        /*066c*/ 	.short	0x010a
        /*066e*/ 	.byte	0x07
	.zero		1


	//   ....[87]....
        /*0670*/ 	.word	0x000049b0
        /*0674*/ 	.word	0x000000ff
        /*0678*/ 	.word	0x00000078
        /*067c*/ 	.short	0x010b
        /*067e*/ 	.byte	0x07
	.zero		1


	//   ....[88]....
        /*0680*/ 	.word	0x000049d0
        /*0684*/ 	.word	0x000000ff
        /*0688*/ 	.word	0x00000000
        /*068c*/ 	.short	0x0101
        /*068e*/ 	.byte	0x0d
	.zero		1


	//   ....[89]....
        /*0690*/ 	.word	0x00004a00
        /*0694*/ 	.word	0x000000ff
        /*0698*/ 	.word	0x00000080
        /*069c*/ 	.short	0x010a
        /*069e*/ 	.byte	0x07
	.zero		1


	//   ....[90]....
        /*06a0*/ 	.word	0x00004a20
        /*06a4*/ 	.word	0x000000ff
        /*06a8*/ 	.word	0x00000088
        /*06ac*/ 	.short	0x010a
        /*06ae*/ 	.byte	0x07
	.zero		1


	//   ....[91]....
        /*06b0*/ 	.word	0x00004a40
        /*06b4*/ 	.word	0x000000ff
        /*06b8*/ 	.word	0x00000090
        /*06bc*/ 	.short	0x010a
        /*06be*/ 	.byte	0x07
	.zero		1


	//   ....[92]....
        /*06c0*/ 	.word	0x00004a80
        /*06c4*/ 	.word	0x00000000
        /*06c8*/ 	.word	0x00000098
        /*06cc*/ 	.short	0x010a
        /*06ce*/ 	.byte	0xff
	.zero		1


	//   ....[93]....
        /*06d0*/ 	.word	0x00004cf0
        /*06d4*/ 	.word	0x00000000
        /*06d8*/ 	.word	0x000000b0
        /*06dc*/ 	.short	0x010a
        /*06de*/ 	.byte	0xff
	.zero		1


	//   ....[94]....
        /*06e0*/ 	.word	0x00004db0
        /*06e4*/ 	.word	0x00000000
        /*06e8*/ 	.word	0x00000000
        /*06ec*/ 	.short	0x0101
        /*06ee*/ 	.byte	0xff
	.zero		1


	//   ....[95]....
        /*06f0*/ 	.word	0x00005910
        /*06f4*/ 	.word	0x000000ff
        /*06f8*/ 	.word	0x00000060
        /*06fc*/ 	.short	0x010a
        /*06fe*/ 	.byte	0x04
	.zero		1


	//   ....[96]....
        /*0700*/ 	.word	0x00005930
        /*0704*/ 	.word	0x00000005
        /*0708*/ 	.word	0x000000d0
        /*070c*/ 	.short	0x010a
        /*070e*/ 	.byte	0xff
	.zero		1


	//   ....[97]....
        /*0710*/ 	.word	0x00005ac0
        /*0714*/ 	.word	0x00000003
        /*0718*/ 	.word	0x00000060
        /*071c*/ 	.short	0x010a
        /*071e*/ 	.byte	0xff
	.zero		1


	//   ....[98]....
        /*0720*/ 	.word	0x00005c50
        /*0724*/ 	.word	0x00000088
        /*0728*/ 	.word	0x000000d0
        /*072c*/ 	.short	0x010a
        /*072e*/ 	.byte	0xff
	.zero		1


	//   ....[99]....
        /*0730*/ 	.word	0x00008bc0
        /*0734*/ 	.word	0x00000050
        /*0738*/ 	.word	0x00000000
        /*073c*/ 	.short	0x0101
        /*073e*/ 	.byte	0xff
	.zero		1


	//   ....[100]....
        /*0740*/ 	.word	0x00009b60
        /*0744*/ 	.word	0x00000000
        /*0748*/ 	.word	0x00000000
        /*074c*/ 	.short	0x0101
        /*074e*/ 	.byte	0xff
	.zero		1


	//   ....[101]....
        /*0750*/ 	.word	0x00009be0
        /*0754*/ 	.word	0x00000003
        /*0758*/ 	.word	0x00000060
        /*075c*/ 	.short	0x010a
        /*075e*/ 	.byte	0xff
	.zero		1


	//   ....[102]....
        /*0760*/ 	.word	0x00009e50
        /*0764*/ 	.word	0x00000000
        /*0768*/ 	.word	0x00000000
        /*076c*/ 	.short	0x0101
        /*076e*/ 	.byte	0xff
	.zero		1


	//   ....[103]....
        /*0770*/ 	.word	0x00009e70
        /*0774*/ 	.word	0x00000003
        /*0778*/ 	.word	0x00000120
        /*077c*/ 	.short	0x010a
        /*077e*/ 	.byte	0xff
	.zero		1


	//   ....[104]....
        /*0780*/ 	.word	0x00009ed0
        /*0784*/ 	.word	0x00000002
        /*0788*/ 	.word	0x00000030
        /*078c*/ 	.short	0x010a
        /*078e*/ 	.byte	0xff
	.zero		1


	//   ....[105]....
        /*0790*/ 	.word	0x00009f30
        /*0794*/ 	.word	0x00000002
        /*0798*/ 	.word	0x00000030
        /*079c*/ 	.short	0x010a
        /*079e*/ 	.byte	0xff
	.zero		1


	//   ....[106]....
        /*07a0*/ 	.word	0x00009f80
        /*07a4*/ 	.word	0x00000002
        /*07a8*/ 	.word	0x000000b0
        /*07ac*/ 	.short	0x010a
        /*07ae*/ 	.byte	0xff
	.zero		1


	//   ....[107]....
        /*07b0*/ 	.word	0x00009fe0
        /*07b4*/ 	.word	0x00000000
        /*07b8*/ 	.word	0x00000000
        /*07bc*/ 	.short	0x010a
        /*07be*/ 	.byte	0xff
	.zero		1


	//   ....[108]....
        /*07c0*/ 	.word	0x0000a040
        /*07c4*/ 	.word	0x00000000
        /*07c8*/ 	.word	0x00000000
        /*07cc*/ 	.short	0x010a
        /*07ce*/ 	.byte	0xff
	.zero		1


	//   ....[109]....
        /*07d0*/ 	.word	0x0000a0a0
        /*07d4*/ 	.word	0x00000000
        /*07d8*/ 	.word	0x00000000
        /*07dc*/ 	.short	0x010a
        /*07de*/ 	.byte	0xff
	.zero		1


	//   ....[110]....
        /*07e0*/ 	.word	0x0000a100
        /*07e4*/ 	.word	0x00000000
        /*07e8*/ 	.word	0x00000000
        /*07ec*/ 	.short	0x010a
        /*07ee*/ 	.byte	0xff
	.zero		1


	//   ....[111]....
        /*07f0*/ 	.word	0x0000a160
        /*07f4*/ 	.word	0x00000000
        /*07f8*/ 	.word	0x00000000
        /*07fc*/ 	.short	0x010a
        /*07fe*/ 	.byte	0xff
	.zero		1


	//   ....[112]....
        /*0800*/ 	.word	0x0000a1b0
        /*0804*/ 	.word	0x00000000
        /*0808*/ 	.word	0x00000110
        /*080c*/ 	.short	0x010a
        /*080e*/ 	.byte	0xff
	.zero		1


	//   ....[113]....
        /*0810*/ 	.word	0x0000a210
        /*0814*/ 	.word	0x00000000
        /*0818*/ 	.word	0x000000c0
        /*081c*/ 	.short	0x010a
        /*081e*/ 	.byte	0xff
	.zero		1


	//   ....[114]....
        /*0820*/ 	.word	0x0000a260
        /*0824*/ 	.word	0x00000000
        /*0828*/ 	.word	0x000000b0
        /*082c*/ 	.short	0x010a
        /*082e*/ 	.byte	0xff
	.zero		1


	//   ....[115]....
        /*0830*/ 	.word	0x0000a2c0
        /*0834*/ 	.word	0x00000000
        /*0838*/ 	.word	0x000000c0
        /*083c*/ 	.short	0x010a
        /*083e*/ 	.byte	0xff
	.zero		1


	//   ....[116]....
        /*0840*/ 	.word	0x0000a310
        /*0844*/ 	.word	0x00000000
        /*0848*/ 	.word	0x000000b0
        /*084c*/ 	.short	0x010a
        /*084e*/ 	.byte	0xff
	.zero		1


	//   ....[117]....
        /*0850*/ 	.word	0x0000a370
        /*0854*/ 	.word	0x00000003
        /*0858*/ 	.word	0x000000f0
        /*085c*/ 	.short	0x010a
        /*085e*/ 	.byte	0xff
	.zero		1


	//   ....[118]....
        /*0860*/ 	.word	0x0000a3d0
        /*0864*/ 	.word	0x00000000
        /*0868*/ 	.word	0x00000000
        /*086c*/ 	.short	0x010a
        /*086e*/ 	.byte	0xff
	.zero		1


	//   ....[119]....
        /*0870*/ 	.word	0x0000a430
        /*0874*/ 	.word	0x00000000
        /*0878*/ 	.word	0x00000000
        /*087c*/ 	.short	0x010a
        /*087e*/ 	.byte	0xff
	.zero		1


	//   ....[120]....
        /*0880*/ 	.word	0x0000a490
        /*0884*/ 	.word	0x00000000
        /*0888*/ 	.word	0x00000000
        /*088c*/ 	.short	0x010a
        /*088e*/ 	.byte	0xff
	.zero		1


	//   ....[121]....
        /*0890*/ 	.word	0x0000a4f0
        /*0894*/ 	.word	0x00000000
        /*0898*/ 	.word	0x00000000
        /*089c*/ 	.short	0x010a
        /*089e*/ 	.byte	0xff
	.zero		1


	//   ....[122]....
        /*08a0*/ 	.word	0x0000a550
        /*08a4*/ 	.word	0x00000000
        /*08a8*/ 	.word	0x00000000
        /*08ac*/ 	.short	0x010a
        /*08ae*/ 	.byte	0xff
	.zero		1


	//   ....[123]....
        /*08b0*/ 	.word	0x0000a5a0
        /*08b4*/ 	.word	0x00000000
        /*08b8*/ 	.word	0x000000b0
        /*08bc*/ 	.short	0x010a
        /*08be*/ 	.byte	0xff
	.zero		1


	//   ....[124]....
        /*08c0*/ 	.word	0x0000a600
        /*08c4*/ 	.word	0x00000000
        /*08c8*/ 	.word	0x000000a8
        /*08cc*/ 	.short	0x010a
        /*08ce*/ 	.byte	0xff
	.zero		1


	//   ....[125]....
        /*08d0*/ 	.word	0x0000a660
        /*08d4*/ 	.word	0x00000003
        /*08d8*/ 	.word	0x00000080
        /*08dc*/ 	.short	0x010a
        /*08de*/ 	.byte	0xff
	.zero		1


	//   ....[126]....
        /*08e0*/ 	.word	0x0000a6c0
        /*08e4*/ 	.word	0x00000003
        /*08e8*/ 	.word	0x00000088
        /*08ec*/ 	.short	0x010a
        /*08ee*/ 	.byte	0xff
	.zero		1


	//   ....[127]....
        /*08f0*/ 	.word	0x0000a720
        /*08f4*/ 	.word	0x00000003
        /*08f8*/ 	.word	0x00000090
        /*08fc*/ 	.short	0x010a
        /*08fe*/ 	.byte	0xff
	.zero		1


	//   ....[128]....
        /*0900*/ 	.word	0x0000a780
        /*0904*/ 	.word	0x00000003
        /*0908*/ 	.word	0x00000098
        /*090c*/ 	.short	0x010a
        /*090e*/ 	.byte	0xff
	.zero		1


	//   ....[129]....
        /*0910*/ 	.word	0x0000a7e0
        /*0914*/ 	.word	0x00000000
        /*0918*/ 	.word	0x00000080
        /*091c*/ 	.short	0x010a
        /*091e*/ 	.byte	0xff
	.zero		1


	//   ....[130]....
        /*0920*/ 	.word	0x0000a840
        /*0924*/ 	.word	0x00000000
        /*0928*/ 	.word	0x00000088
        /*092c*/ 	.short	0x010a
        /*092e*/ 	.byte	0xff
	.zero		1


	//   ....[131]....
        /*0930*/ 	.word	0x0000a8a0
        /*0934*/ 	.word	0x00000000
        /*0938*/ 	.word	0x00000090
        /*093c*/ 	.short	0x010a
        /*093e*/ 	.byte	0xff
	.zero		1


	//   ....[132]....
        /*0940*/ 	.word	0x0000a8f0
        /*0944*/ 	.word	0x00000000
        /*0948*/ 	.word	0x000000b0
        /*094c*/ 	.short	0x010a
        /*094e*/ 	.byte	0xff
	.zero		1


	//   ....[133]....
        /*0950*/ 	.word	0x0000a940
        /*0954*/ 	.word	0x00000003
        /*0958*/ 	.word	0x00000060
        /*095c*/ 	.short	0x010a
        /*095e*/ 	.byte	0xff
	.zero		1


	//   ....[134]....
        /*0960*/ 	.word	0x0000a990
        /*0964*/ 	.word	0x00000088
        /*0968*/ 	.word	0x000000d0
        /*096c*/ 	.short	0x010a
        /*096e*/ 	.byte	0xff
	.zero		1


	//----- nvinfo : EIATTR_NUM_MBARRIERS
	.align		4
.L_47:
        /*0970*/ 	.byte	0x03, 0x38
        /*0972*/ 	.short	0x0026


	//----- nvinfo : EIATTR_EXIT_INSTR_OFFSETS
	.align		4
        /*0974*/ 	.byte	0x04, 0x1c
        /*0976*/ 	.short	(.L_49 - .L_48)


	//   ....[0]....
.L_48:
        /*0978*/ 	.word	0x00002600


	//   ....[1]....
        /*097c*/ 	.word	0x00002af0


	//   ....[2]....
        /*0980*/ 	.word	0x00002b50


	//   ....[3]....
        /*0984*/ 	.word	0x00003a50


	//   ....[4]....
        /*0988*/ 	.word	0x00004ab0


	//   ....[5]....
        /*098c*/ 	.word	0x00004af0


	//   ....[6]....
        /*0990*/ 	.word	0x00009d30


	//   ....[7]....
        /*0994*/ 	.word	0x00009db0


	//   ....[8]....
        /*0998*/ 	.word	0x00009de0


	//   ....[9]....
        /*099c*/ 	.word	0x00009e60


	//----- nvinfo : EIATTR_MAX_THREADS
	.align		4
.L_49:
        /*09a0*/ 	.byte	0x04, 0x05
        /*09a2*/ 	.short	(.L_51 - .L_50)
.L_50:
        /*09a4*/ 	.word	0x00000100
        /*09a8*/ 	.word	0x00000001
        /*09ac*/ 	.word	0x00000001


	//----- nvinfo : EIATTR_CRS_STACK_SIZE
	.align		4
.L_51:
        /*09b0*/ 	.byte	0x04, 0x1e
        /*09b2*/ 	.short	(.L_53 - .L_52)
.L_52:
        /*09b4*/ 	.word	0x00000000


	//----- nvinfo : EIATTR_CBANK_PARAM_SIZE
	.align		4
.L_53:
        /*09b8*/ 	.byte	0x03, 0x19
        /*09ba*/ 	.short	0x0800


	//----- nvinfo : EIATTR_PARAM_CBANK
	.align		4
        /*09bc*/ 	.byte	0x04, 0x0a
        /*09be*/ 	.short	(.L_55 - .L_54)
	.align		4
.L_54:
        /*09c0*/ 	.word	index@(.nv.constant0._ZN7cutlass13device_kernelINS_4gemm6kernel13GemmUniversalIN4cute5tupleIJiiiiEEENS1_10collective13CollectiveMmaINS1_35MainloopSm100TmaUmmaWarpSpecializedILi6ELi2ELi4ENS5_IJNS4_1CILi1EEESB_SB_EEEEENS5_IJNSA_ILi128EEESE_NSA_ILi64EEEEEENS_6half_tENS5_IJlSB_lEEESH_SI_NS4_8TiledMMAINS4_8MMA_AtomIJNS4_20SM100_MMA_F16BF16_SSISH_SH_fLi128ELi128ELNS4_4UMMA5MajorE0ELSN_0ELNSM_7ScaleInE0ELSO_0EEEEEENS4_6LayoutISC_NS5_IJNSA_ILi0EEESS_SS_EEEEENS5_IJNS4_10UnderscoreESV_SV_EEEEENS4_13SM90_TMA_LOADENS4_14ComposedLayoutINS4_7SwizzleILi3ELi4ELi3EEENS4_18smem_ptr_flag_bitsILi16EEENSR_INS5_IJNSA_ILi8EEESF_EEENS5_IJSF_SB_EEEEEEEvNS4_8identityESY_S18_vS19_EENS_8epilogue10collective18CollectiveEpilogueINS1B_23Sm100TmaWarpSpecializedILi4ELi2ELi32ELb1ELb0EEEJSG_NS5_IJNSR_ISE_SB_EENSR_INSA_ILi32EEESB_EEEEESH_SI_SH_SI_NS1B_6fusion15FusionCallbacksIS1F_NS1K_13LinCombEltActINS1B_6thread4GELUESH_fSH_fLNS_15FloatRoundStyleE2EEESG_S1J_JEEENS4_5SM1004TMEM4LOAD26SM100_TMEM_LOAD_32dp32b32xESY_NSZ_INS10_ILi2ELi4ELi3EEES13_NSR_INS5_IJS14_S1H_EEENS5_IJS1H_SB_EEEEEEENS4_39AutoVectorizingCopyWithAssumedAlignmentILi128EEENS4_14SM90_TMA_STOREES20_S22_S22_EEEvvEEEEvNT_6ParamsE)
        /*09c4*/ 	.short	0x0380
        /*09c6*/ 	.short	0x0800


	//----- nvinfo : EIATTR_SW_WAR
	.align		4
.L_55:
        /*09c8*/ 	.byte	0x04, 0x36
        /*09ca*/ 	.short	(.L_57 - .L_56)
.L_56:
        /*09cc*/ 	.word	0x00000008
.L_57:


//--------------------- .nv.callgraph             --------------------------
	.section	.nv.callgraph,"",@"SHT_CUDA_CALLGRAPH"
	.align	4
	.sectionentsize	8
	.align		4
        /*0000*/ 	.word	0x00000000
	.align		4
        /*0004*/ 	.word	0xffffffff
	.align		4
        /*0008*/ 	.word	index@(_ZN7cutlass13device_kernelINS_4gemm6kernel13GemmUniversalIN4cute5tupleIJiiiiEEENS1_10collective13CollectiveMmaINS1_35MainloopSm100TmaUmmaWarpSpecializedILi6ELi2ELi4ENS5_IJNS4_1CILi1EEESB_SB_EEEEENS5_IJNSA_ILi128EEESE_NSA_ILi64EEEEEENS_6half_tENS5_IJlSB_lEEESH_SI_NS4_8TiledMMAINS4_8MMA_AtomIJNS4_20SM100_MMA_F16BF16_SSISH_SH_fLi128ELi128ELNS4_4UMMA5MajorE0ELSN_0ELNSM_7ScaleInE0ELSO_0EEEEEENS4_6LayoutISC_NS5_IJNSA_ILi0EEESS_SS_EEEEENS5_IJNS4_10UnderscoreESV_SV_EEEEENS4_13SM90_TMA_LOADENS4_14ComposedLayoutINS4_7SwizzleILi3ELi4ELi3EEENS4_18smem_ptr_flag_bitsILi16EEENSR_INS5_IJNSA_ILi8EEESF_EEENS5_IJSF_SB_EEEEEEEvNS4_8identityESY_S18_vS19_EENS_8epilogue10collective18CollectiveEpilogueINS1B_23Sm100TmaWarpSpecializedILi4ELi2ELi32ELb1ELb0EEEJSG_NS5_IJNSR_ISE_SB_EENSR_INSA_ILi32EEESB_EEEEESH_SI_SH_SI_NS1B_6fusion15FusionCallbacksIS1F_NS1K_13LinCombEltActINS1B_6thread4GELUESH_fSH_fLNS_15FloatRoundStyleE2EEESG_S1J_JEEENS4_5SM1004TMEM4LOAD26SM100_TMEM_LOAD_32dp32b32xESY_NSZ_INS10_ILi2ELi4ELi3EEES13_NSR_INS5_IJS14_S1H_EEENS5_IJS1H_SB_EEEEEEENS4_39AutoVectorizingCopyWithAssumedAlignmentILi128EEENS4_14SM90_TMA_STOREES20_S22_S22_EEEvvEEEEvNT_6ParamsE)
	.align		4
        /*000c*/ 	.word	index@(__assertfail)
	.align		4
        /*0010*/ 	.word	0x00000000
	.align		4
        /*0014*/ 	.word	0xfffffffe
	.align		4
        /*0018*/ 	.word	0x00000000
	.align		4
        /*001c*/ 	.word	0xfffffffd
	.align		4
        /*0020*/ 	.word	0x00000000
	.align		4
        /*0024*/ 	.word	0xfffffffc


//--------------------- .nv.constant4             --------------------------
	.section	.nv.constant4,"a",@progbits
	.align	8
	.align		8
.nv.constant4:
        /*0000*/ 	.dword	__assertfail
	.align		8
        /*0008*/ 	.dword	__unnamed_1
	.align		8
        /*0010*/ 	.dword	__unnamed_2
	.align		8
        /*0018*/ 	.dword	_ZN39_INTERNAL_c167f0dc_4_k_cu_8062859f_27644cuda3std3__45__cpo5beginE
	.align		8
        /*0020*/ 	.dword	_ZN39_INTERNAL_c167f0dc_4_k_cu_8062859f_27644cuda3std3__45__cpo3endE
	.align		8
        /*0028*/ 	.dword	_ZN39_INTERNAL_c167f0dc_4_k_cu_8062859f_27644cuda3std3__45__cpo6cbeginE
	.align		8
        /*0030*/ 	.dword	_ZN39_INTERNAL_c167f0dc_4_k_cu_8062859f_27644cuda3std3__45__cpo4cendE
	.align		8
        /*0038*/ 	.dword	_ZN39_INTERNAL_c167f0dc_4_k_cu_8062859f_27644cuda3std3__441_GLOBAL__N__c167f0dc_4_k_cu_8062859f_27646ignoreE
	.align		8
        /*0040*/ 	.dword	_ZN39_INTERNAL_c167f0dc_4_k_cu_8062859f_27644cuda3std3__419piecewise_constructE
	.align		8
        /*0048*/ 	.dword	_ZN39_INTERNAL_c167f0dc_4_k_cu_8062859f_27644cuda3std3__48in_placeE
	.align		8
        /*0050*/ 	.dword	_ZN39_INTERNAL_c167f0dc_4_k_cu_8062859f_27644cuda3std6ranges3__45__cpo4swapE
	.align		8
        /*0058*/ 	.dword	_ZN39_INTERNAL_c167f0dc_4_k_cu_8062859f_27644cuda3std6ranges3__45__cpo9iter_moveE
	.align		8
        /*0060*/ 	.dword	_ZN39_INTERNAL_c167f0dc_4_k_cu_8062859f_27644cute7productE
	.align		8
        /*0068*/ 	.dword	_ZN39_INTERNAL_c167f0dc_4_k_cu_8062859f_27644cute1_E
	.align		8
        /*0070*/ 	.dword	$str$25
	.align		8
        /*0078*/ 	.dword	$str$26
	.align		8
        /*0080*/ 	.dword	$str$27
	.align		8
        /*0088*/ 	.dword	$str$28


//--------------------- .text._ZN7cutlass13device_kernelINS_4gemm6kernel13GemmUniversalIN4cute5tupleIJiiiiEEENS1_10collective13CollectiveMmaINS1_35MainloopSm100TmaUmmaWarpSpecializedILi6ELi2ELi4ENS5_IJNS4_1CILi1EEESB_SB_EEEEENS5_IJNSA_ILi128EEESE_NSA_ILi64EEEEEENS_6half_tENS5_IJlSB_lEEESH_SI_NS4_8TiledMMAINS4_8MMA_AtomIJNS4_20SM100_MMA_F16BF16_SSISH_SH_fLi128ELi128ELNS4_4UMMA5MajorE0ELSN_0ELNSM_7ScaleInE0ELSO_0EEEEEENS4_6LayoutISC_NS5_IJNSA_ILi0EEESS_SS_EEEEENS5_IJNS4_10UnderscoreESV_SV_EEEEENS4_13SM90_TMA_LOADENS4_14ComposedLayoutINS4_7SwizzleILi3ELi4ELi3EEENS4_18smem_ptr_flag_bitsILi16EEENSR_INS5_IJNSA_ILi8EEESF_EEENS5_IJSF_SB_EEEEEEEvNS4_8identityESY_S18_vS19_EENS_8epilogue10collective18CollectiveEpilogueINS1B_23Sm100TmaWarpSpecializedILi4ELi2ELi32ELb1ELb0EEEJSG_NS5_IJNSR_ISE_SB_EENSR_INSA_ILi32EEESB_EEEEESH_SI_SH_SI_NS1B_6fusion15FusionCallbacksIS1F_NS1K_13LinCombEltActINS1B_6thread4GELUESH_fSH_fLNS_15FloatRoundStyleE2EEESG_S1J_JEEENS4_5SM1004TMEM4LOAD26SM100_TMEM_LOAD_32dp32b32xESY_NSZ_INS10_ILi2ELi4ELi3EEES13_NSR_INS5_IJS14_S1H_EEENS5_IJS1H_SB_EEEEEEENS4_39AutoVectorizingCopyWithAssumedAlignmentILi128EEENS4_14SM90_TMA_STOREES20_S22_S22_EEEvvEEEEvNT_6ParamsE --------------------------
	.section	.text._ZN7cutlass13device_kernelINS_4gemm6kernel13GemmUniversalIN4cute5tupleIJiiiiEEENS1_10collective13CollectiveMmaINS1_35MainloopSm100TmaUmmaWarpSpecializedILi6ELi2ELi4ENS5_IJNS4_1CILi1EEESB_SB_EEEEENS5_IJNSA_ILi128EEESE_NSA_ILi64EEEEEENS_6half_tENS5_IJlSB_lEEESH_SI_NS4_8TiledMMAINS4_8MMA_AtomIJNS4_20SM100_MMA_F16BF16_SSISH_SH_fLi128ELi128ELNS4_4UMMA5MajorE0ELSN_0ELNSM_7ScaleInE0ELSO_0EEEEEENS4_6LayoutISC_NS5_IJNSA_ILi0EEESS_SS_EEEEENS5_IJNS4_10UnderscoreESV_SV_EEEEENS4_13SM90_TMA_LOADENS4_14ComposedLayoutINS4_7SwizzleILi3ELi4ELi3EEENS4_18smem_ptr_flag_bitsILi16EEENSR_INS5_IJNSA_ILi8EEESF_EEENS5_IJSF_SB_EEEEEEEvNS4_8identityESY_S18_vS19_EENS_8epilogue10collective18CollectiveEpilogueINS1B_23Sm100TmaWarpSpecializedILi4ELi2ELi32ELb1ELb0EEEJSG_NS5_IJNSR_ISE_SB_EENSR_INSA_ILi32EEESB_EEEEESH_SI_SH_SI_NS1B_6fusion15FusionCallbacksIS1F_NS1K_13LinCombEltActINS1B_6thread4GELUESH_fSH_fLNS_15FloatRoundStyleE2EEESG_S1J_JEEENS4_5SM1004TMEM4LOAD26SM100_TMEM_LOAD_32dp32b32xESY_NSZ_INS10_ILi2ELi4ELi3EEES13_NSR_INS5_IJS14_S1H_EEENS5_IJS1H_SB_EEEEEEENS4_39AutoVectorizingCopyWithAssumedAlignmentILi128EEENS4_14SM90_TMA_STOREES20_S22_S22_EEEvvEEEEvNT_6ParamsE,"ax",@progbits
	.align	128
.text._ZN7cutlass13device_kernelINS_4gemm6kernel13GemmUniversalIN4cute5tupleIJiiiiEEENS1_10collective13CollectiveMmaINS1_35MainloopSm100TmaUmmaWarpSpecializedILi6ELi2ELi4ENS5_IJNS4_1CILi1EEESB_SB_EEEEENS5_IJNSA_ILi128EEESE_NSA_ILi64EEEEEENS_6half_tENS5_IJlSB_lEEESH_SI_NS4_8TiledMMAINS4_8MMA_AtomIJNS4_20SM100_MMA_F16BF16_SSISH_SH_fLi128ELi128ELNS4_4UMMA5MajorE0ELSN_0ELNSM_7ScaleInE0ELSO_0EEEEEENS4_6LayoutISC_NS5_IJNSA_ILi0EEESS_SS_EEEEENS5_IJNS4_10UnderscoreESV_SV_EEEEENS4_13SM90_TMA_LOADENS4_14ComposedLayoutINS4_7SwizzleILi3ELi4ELi3EEENS4_18smem_ptr_flag_bitsILi16EEENSR_INS5_IJNSA_ILi8EEESF_EEENS5_IJSF_SB_EEEEEEEvNS4_8identityESY_S18_vS19_EENS_8epilogue10collective18CollectiveEpilogueINS1B_23Sm100TmaWarpSpecializedILi4ELi2ELi32ELb1ELb0EEEJSG_NS5_IJNSR_ISE_SB_EENSR_INSA_ILi32EEESB_EEEEESH_SI_SH_SI_NS1B_6fusion15FusionCallbacksIS1F_NS1K_13LinCombEltActINS1B_6thread4GELUESH_fSH_fLNS_15FloatRoundStyleE2EEESG_S1J_JEEENS4_5SM1004TMEM4LOAD26SM100_TMEM_LOAD_32dp32b32xESY_NSZ_INS10_ILi2ELi4ELi3EEES13_NSR_INS5_IJS14_S1H_EEENS5_IJS1H_SB_EEEEEEENS4_39AutoVectorizingCopyWithAssumedAlignmentILi128EEENS4_14SM90_TMA_STOREES20_S22_S22_EEEvvEEEEvNT_6ParamsE:
        .type           _ZN7cutlass13device_kernelINS_4gemm6kernel13GemmUniversalIN4cute5tupleIJiiiiEEENS1_10collective13CollectiveMmaINS1_35MainloopSm100TmaUmmaWarpSpecializedILi6ELi2ELi4ENS5_IJNS4_1CILi1EEESB_SB_EEEEENS5_IJNSA_ILi128EEESE_NSA_ILi64EEEEEENS_6half_tENS5_IJlSB_lEEESH_SI_NS4_8TiledMMAINS4_8MMA_AtomIJNS4_20SM100_MMA_F16BF16_SSISH_SH_fLi128ELi128ELNS4_4UMMA5MajorE0ELSN_0ELNSM_7ScaleInE0ELSO_0EEEEEENS4_6LayoutISC_NS5_IJNSA_ILi0EEESS_SS_EEEEENS5_IJNS4_10UnderscoreESV_SV_EEEEENS4_13SM90_TMA_LOADENS4_14ComposedLayoutINS4_7SwizzleILi3ELi4ELi3EEENS4_18smem_ptr_flag_bitsILi16EEENSR_INS5_IJNSA_ILi8EEESF_EEENS5_IJSF_SB_EEEEEEEvNS4_8identityESY_S18_vS19_EENS_8epilogue10collective18CollectiveEpilogueINS1B_23Sm100TmaWarpSpecializedILi4ELi2ELi32ELb1ELb0EEEJSG_NS5_IJNSR_ISE_SB_EENSR_INSA_ILi32EEESB_EEEEESH_SI_SH_SI_NS1B_6fusion15FusionCallbacksIS1F_NS1K_13LinCombEltActINS1B_6thread4GELUESH_fSH_fLNS_15FloatRoundStyleE2EEESG_S1J_JEEENS4_5SM1004TMEM4LOAD26SM100_TMEM_LOAD_32dp32b32xESY_NSZ_INS10_ILi2ELi4ELi3EEES13_NSR_INS5_IJS14_S1H_EEENS5_IJS1H_SB_EEEEEEENS4_39AutoVectorizingCopyWithAssumedAlignmentILi128EEENS4_14SM90_TMA_STOREES20_S22_S22_EEEvvEEEEvNT_6ParamsE,@function
        .size           _ZN7cutlass13device_kernelINS_4gemm6kernel13GemmUniversalIN4cute5tupleIJiiiiEEENS1_10collective13CollectiveMmaINS1_35MainloopSm100TmaUmmaWarpSpecializedILi6ELi2ELi4ENS5_IJNS4_1CILi1EEESB_SB_EEEEENS5_IJNSA_ILi128EEESE_NSA_ILi64EEEEEENS_6half_tENS5_IJlSB_lEEESH_SI_NS4_8TiledMMAINS4_8MMA_AtomIJNS4_20SM100_MMA_F16BF16_SSISH_SH_fLi128ELi128ELNS4_4UMMA5MajorE0ELSN_0ELNSM_7ScaleInE0ELSO_0EEEEEENS4_6LayoutISC_NS5_IJNSA_ILi0EEESS_SS_EEEEENS5_IJNS4_10UnderscoreESV_SV_EEEEENS4_13SM90_TMA_LOADENS4_14ComposedLayoutINS4_7SwizzleILi3ELi4ELi3EEENS4_18smem_ptr_flag_bitsILi16EEENSR_INS5_IJNSA_ILi8EEESF_EEENS5_IJSF_SB_EEEEEEEvNS4_8identityESY_S18_vS19_EENS_8epilogue10collective18CollectiveEpilogueINS1B_23Sm100TmaWarpSpecializedILi4ELi2ELi32ELb1ELb0EEEJSG_NS5_IJNSR_ISE_SB_EENSR_INSA_ILi32EEESB_EEEEESH_SI_SH_SI_NS1B_6fusion15FusionCallbacksIS1F_NS1K_13LinCombEltActINS1B_6thread4GELUESH_fSH_fLNS_15FloatRoundStyleE2EEESG_S1J_JEEENS4_5SM1004TMEM4LOAD26SM100_TMEM_LOAD_32dp32b32xESY_NSZ_INS10_ILi2ELi4ELi3EEES13_NSR_INS5_IJS14_S1H_EEENS5_IJS1H_SB_EEEEEEENS4_39AutoVectorizingCopyWithAssumedAlignmentILi128EEENS4_14SM90_TMA_STOREES20_S22_S22_EEEvvEEEEvNT_6ParamsE,(.L_x_166 - _ZN7cutlass13device_kernelINS_4gemm6kernel13GemmUniversalIN4cute5tupleIJiiiiEEENS1_10collective13CollectiveMmaINS1_35MainloopSm100TmaUmmaWarpSpecializedILi6ELi2ELi4ENS5_IJNS4_1CILi1EEESB_SB_EEEEENS5_IJNSA_ILi128EEESE_NSA_ILi64EEEEEENS_6half_tENS5_IJlSB_lEEESH_SI_NS4_8TiledMMAINS4_8MMA_AtomIJNS4_20SM100_MMA_F16BF16_SSISH_SH_fLi128ELi128ELNS4_4UMMA5MajorE0ELSN_0ELNSM_7ScaleInE0ELSO_0EEEEEENS4_6LayoutISC_NS5_IJNSA_ILi0EEESS_SS_EEEEENS5_IJNS4_10UnderscoreESV_SV_EEEEENS4_13SM90_TMA_LOADENS4_14ComposedLayoutINS4_7SwizzleILi3ELi4ELi3EEENS4_18smem_ptr_flag_bitsILi16EEENSR_INS5_IJNSA_ILi8EEESF_EEENS5_IJSF_SB_EEEEEEEvNS4_8identityESY_S18_vS19_EENS_8epilogue10collective18CollectiveEpilogueINS1B_23Sm100TmaWarpSpecializedILi4ELi2ELi32ELb1ELb0EEEJSG_NS5_IJNSR_ISE_SB_EENSR_INSA_ILi32EEESB_EEEEESH_SI_SH_SI_NS1B_6fusion15FusionCallbacksIS1F_NS1K_13LinCombEltActINS1B_6thread4GELUESH_fSH_fLNS_15FloatRoundStyleE2EEESG_S1J_JEEENS4_5SM1004TMEM4LOAD26SM100_TMEM_LOAD_32dp32b32xESY_NSZ_INS10_ILi2ELi4ELi3EEES13_NSR_INS5_IJS14_S1H_EEENS5_IJS1H_SB_EEEEEEENS4_39AutoVectorizingCopyWithAssumedAlignmentILi128EEENS4_14SM90_TMA_STOREES20_S22_S22_EEEvvEEEEvNT_6ParamsE)
        .other          _ZN7cutlass13device_kernelINS_4gemm6kernel13GemmUniversalIN4cute5tupleIJiiiiEEENS1_10collective13CollectiveMmaINS1_35MainloopSm100TmaUmmaWarpSpecializedILi6ELi2ELi4ENS5_IJNS4_1CILi1EEESB_SB_EEEEENS5_IJNSA_ILi128EEESE_NSA_ILi64EEEEEENS_6half_tENS5_IJlSB_lEEESH_SI_NS4_8TiledMMAINS4_8MMA_AtomIJNS4_20SM100_MMA_F16BF16_SSISH_SH_fLi128ELi128ELNS4_4UMMA5MajorE0ELSN_0ELNSM_7ScaleInE0ELSO_0EEEEEENS4_6LayoutISC_NS5_IJNSA_ILi0EEESS_SS_EEEEENS5_IJNS4_10UnderscoreESV_SV_EEEEENS4_13SM90_TMA_LOADENS4_14ComposedLayoutINS4_7SwizzleILi3ELi4ELi3EEENS4_18smem_ptr_flag_bitsILi16EEENSR_INS5_IJNSA_ILi8EEESF_EEENS5_IJSF_SB_EEEEEEEvNS4_8identityESY_S18_vS19_EENS_8epilogue10collective18CollectiveEpilogueINS1B_23Sm100TmaWarpSpecializedILi4ELi2ELi32ELb1ELb0EEEJSG_NS5_IJNSR_ISE_SB_EENSR_INSA_ILi32EEESB_EEEEESH_SI_SH_SI_NS1B_6fusion15FusionCallbacksIS1F_NS1K_13LinCombEltActINS1B_6thread4GELUESH_fSH_fLNS_15FloatRoundStyleE2EEESG_S1J_JEEENS4_5SM1004TMEM4LOAD26SM100_TMEM_LOAD_32dp32b32xESY_NSZ_INS10_ILi2ELi4ELi3EEES13_NSR_INS5_IJS14_S1H_EEENS5_IJS1H_SB_EEEEEEENS4_39AutoVectorizingCopyWithAssumedAlignmentILi128EEENS4_14SM90_TMA_STOREES20_S22_S22_EEEvvEEEEvNT_6ParamsE,@"STO_CUDA_ENTRY STV_DEFAULT"
_ZN7cutlass13device_kernelINS_4gemm6kernel13GemmUniversalIN4cute5tupleIJiiiiEEENS1_10collective13CollectiveMmaINS1_35MainloopSm100TmaUmmaWarpSpecializedILi6ELi2ELi4ENS5_IJNS4_1CILi1EEESB_SB_EEEEENS5_IJNSA_ILi128EEESE_NSA_ILi64EEEEEENS_6half_tENS5_IJlSB_lEEESH_SI_NS4_8TiledMMAINS4_8MMA_AtomIJNS4_20SM100_MMA_F16BF16_SSISH_SH_fLi128ELi128ELNS4_4UMMA5MajorE0ELSN_0ELNSM_7ScaleInE0ELSO_0EEEEEENS4_6LayoutISC_NS5_IJNSA_ILi0EEESS_SS_EEEEENS5_IJNS4_10UnderscoreESV_SV_EEEEENS4_13SM90_TMA_LOADENS4_14ComposedLayoutINS4_7SwizzleILi3ELi4ELi3EEENS4_18smem_ptr_flag_bitsILi16EEENSR_INS5_IJNSA_ILi8EEESF_EEENS5_IJSF_SB_EEEEEEEvNS4_8identityESY_S18_vS19_EENS_8epilogue10collective18CollectiveEpilogueINS1B_23Sm100TmaWarpSpecializedILi4ELi2ELi32ELb1ELb0EEEJSG_NS5_IJNSR_ISE_SB_EENSR_INSA_ILi32EEESB_EEEEESH_SI_SH_SI_NS1B_6fusion15FusionCallbacksIS1F_NS1K_13LinCombEltActINS1B_6thread4GELUESH_fSH_fLNS_15FloatRoundStyleE2EEESG_S1J_JEEENS4_5SM1004TMEM4LOAD26SM100_TMEM_LOAD_32dp32b32xESY_NSZ_INS10_ILi2ELi4ELi3EEES13_NSR_INS5_IJS14_S1H_EEENS5_IJS1H_SB_EEEEEEENS4_39AutoVectorizingCopyWithAssumedAlignmentILi128EEENS4_14SM90_TMA_STOREES20_S22_S22_EEEvvEEEEvNT_6ParamsE:
[----:B------:R-:W1:Y:S01]  /*0000*/  LDC R1, c[0x0][0x37c] ;  /* 0x0000df00ff017b82 */ /* 0x000e620000000800 */
[----:B------:R-:W2:Y:S01]  /*0010*/  S2R R129, SR_TID.X ;  /* 0x0000000000817919 */ /* 0x000ea20000002100 */
[----:B------:R-:W3:Y:S01]  /*0020*/  LDCU.64 UR6, c[0x0][0x890] ;  /* 0x00011200ff0677ac */ /* 0x000ee20008000a00 */
[----:B------:R-:W-:Y:S02]  /*0030*/  PRMT R109, RZ, 0x7610, R109 ;  /* 0x00007610ff6d7816 */ /* 0x000fe4000000006d */
[----:B------:R-:W-:Y:S01]  /*0040*/  ELECT P5, URZ, PT ;  /* 0x0000000000ff782f */ /* 0x000fe200038a0000 */
[----:B------:R-:W4:Y:S01]  /*0050*/  LDCU.64 UR38, c[0x0][0x358] ;  /* 0x00006b00ff2677ac */ /* 0x000f220008000a00 */
[----:B---3--:R-:W-:-:S04]  /*0060*/  UISETP.NE.U32.AND UP2, UPT, UR6, URZ, UPT ;  /* 0x000000ff0600728c */ /* 0x008fc8000bf45070 */
[----:B------:R-:W-:Y:S01]  /*0070*/  UISETP.NE.AND.EX UP2, UPT, UR7, URZ, UPT, UP2 ;  /* 0x000000ff0700728c */ /* 0x000fe2000bf45320 */
[----:B--2---:R-:W-:-:S05]  /*0080*/  SHF.R.U32.HI R132, RZ, 0x5, R129 ;  /* 0x00000005ff847819 */ /* 0x004fca0000011681 */
[----:B------:R-:W2:Y:S02]  /*0090*/  SHFL.IDX PT, R0, R132, RZ, 0x1f ;  /* 0x00001fff84007589 */ /* 0x000ea400000e0000 */
[----:B--2---:R-:W-:Y:S01]  /*00a0*/  R2UR UR8, R0 ;  /* 0x00000000000872ca */ /* 0x004fe200000e0000 */
[----:B-1--4-:R-:W-:Y:S05]  /*00b0*/  BRA.U UP2, `(.L_x_0) ;  /* 0x00000001022c7547 */ /* 0x012fea000b800000 */
[----:B------:R-:W1:Y:S02]  /*00c0*/  LDCU.64 UR4, c[0x0][0x888] ;  /* 0x00011100ff0477ac */ /* 0x000e640008000a00 */
[----:B-1----:R-:W-:-:S04]  /*00d0*/  UISETP.NE.U32.AND UP0, UPT, UR4, URZ, UPT ;  /* 0x000000ff0400728c */ /* 0x002fc8000bf05070 */
[----:B------:R-:W-:-:S09]  /*00e0*/  UISETP.NE.AND.EX UP0, UPT, UR5, URZ, UPT, UP0 ;  /* 0x000000ff0500728c */ /* 0x000fd2000bf05300 */
[----:B------:R-:W-:Y:S05]  /*00f0*/  BRA.U !UP0, `(.L_x_1) ;  /* 0x0000000108107547 */ /* 0x000fea000b800000 */
[----:B------:R-:W1:Y:S02]  /*0100*/  LDC.64 R2, c[0x0][0x888] ;  /* 0x00022200ff027b82 */ /* 0x000e640000000a00 */
[----:B-1----:R1:W5:Y:S01]  /*0110*/  LDG.E R81, desc[UR38][R2.64] ;  /* 0x0000002602517981 */ /* 0x002362000c1e1900 */
[----:B------:R-:W-:Y:S01]  /*0120*/  HFMA2 R109, -RZ, RZ, 0, 5.9604644775390625e-08 ;  /* 0x00000001ff6d7431 */ /* 0x000fe200000001ff */
[----:B------:R-:W-:Y:S05]  /*0130*/  BRA `(.L_x_0) ;  /* 0x00000000000c7947 */ /* 0x000fea0003800000 */
.L_x_1:
[----:B------:R-:W1:Y:S01]  /*0140*/  LDCU UR4, c[0x0][0x880] ;  /* 0x00011000ff0477ac */ /* 0x000e620008000800 */
[----:B------:R-:W-:Y:S01]  /*0150*/  HFMA2 R109, -RZ, RZ, 0, 5.9604644775390625e-08 ;  /* 0x00000001ff6d7431 */ /* 0x000fe200000001ff */
[----:B-1----:R-:W-:-:S07]  /*0160*/  MOV R81, UR4 ;  /* 0x0000000400517c02 */ /* 0x002fce0008000f00 */
.L_x_0:
[----:B------:R-:W2:Y:S02]  /*0170*/  LDCU.64 UR4, c[0x0][0x8b0] ;  /* 0x00011600ff0477ac */ /* 0x000ea40008000a00 */
[----:B--2---:R-:W-:-:S04]  /*0180*/  UISETP.NE.U32.AND UP0, UPT, UR4, URZ, UPT ;  /* 0x000000ff0400728c */ /* 0x004fc8000bf05070 */
[----:B------:R-:W-:-:S09]  /*0190*/  UISETP.NE.AND.EX UP0, UPT, UR5, URZ, UPT, UP0 ;  /* 0x000000ff0500728c */ /* 0x000fd2000bf05300 */
[----:B------:R-:W-:Y:S05]  /*01a0*/  BRA.U UP0, `(.L_x_2) ;  /* 0x0000000100247547 */ /* 0x000fea000b800000 */
[----:B------:R-:W2:Y:S02]  /*01b0*/  LDCU.64 UR4, c[0x0][0x8a8] ;  /* 0x00011500ff0477ac */ /* 0x000ea40008000a00 */
[----:B--2---:R-:W-:-:S04]  /*01c0*/  UISETP.NE.U32.AND UP0, UPT, UR4, URZ, UPT ;  /* 0x000000ff0400728c */ /* 0x004fc8000bf05070 */
[----:B------:R-:W-:-:S09]  /*01d0*/  UISETP.NE.AND.EX UP0, UPT, UR5, URZ, UPT, UP0 ;  /* 0x000000ff0500728c */ /* 0x000fd2000bf05300 */
[----:B------:R-:W-:Y:S05]  /*01e0*/  BRA.U !UP0, `(.L_x_3) ;  /* 0x00000001080c7547 */ /* 0x000fea000b800000 */
[----:B-1----:R-:W1:Y:S02]  /*01f0*/  LDC.64 R2, c[0x0][0x8a8] ;  /* 0x00022a00ff027b82 */ /* 0x002e640000000a00 */
[----:B-1----:R2:W5:Y:S01]  /*0200*/  LDG.E R69, desc[UR38][R2.64] ;  /* 0x0000002602457981 */ /* 0x002562000c1e1900 */
[----:B------:R-:W-:Y:S05]  /*0210*/  BRA `(.L_x_2) ;  /* 0x0000000000087947 */ /* 0x000fea0003800000 */
.L_x_3:
[----:B------:R-:W2:Y:S02]  /*0220*/  LDCU UR4, c[0x0][0x8a0] ;  /* 0x00011400ff0477ac */ /* 0x000ea40008000800 */
[----:B--2---:R-:W-:Y:S02]  /*0230*/  MOV R69, UR4 ;  /* 0x0000000400457c02 */ /* 0x004fe40008000f00 */
.L_x_2:
[----:B------:R-:W-:Y:S01]  /*0240*/  IMAD.U32 R0, RZ, RZ, UR8 ;  /* 0x00000008ff007e24 */ /* 0x000fe2000f8e00ff */
[----:B------:R-:W-:Y:S04]  /*0250*/  BSSY.RECONVERGENT B0, `(.L_x_4) ;  /* 0x000000c000007945 */ /* 0x000fe80003800200 */
[C---:B------:R-:W-:Y:S02]  /*0260*/  ISETP.NE.OR P1, PT, R0.reuse, 0x1, !P5 ;  /* 0x000000010000780c */ /* 0x040fe40006f25670 */
[----:B------:R-:W-:-:S11]  /*0270*/  ISETP.NE.OR P0, PT, R0, 0x3, !P5 ;  /* 0x000000030000780c */ /* 0x000fd60006f05670 */
[----:B------:R-:W-:Y:S05]  /*0280*/  @P1 BRA `(.L_x_5) ;  /* 0x0000000000201947 */ /* 0x000fea0003800000 */
[----:B------:R-:W3:Y:S02]  /*0290*/  LDCU.64 UR4, c[0x0][0x348] ;  /* 0x00006900ff0477ac */ /* 0x000ee40008000a00 */
[----:B---3--:R-:W-:Y:S02]  /*02a0*/  UIADD3 UR10, UP1, UPT, UR4, 0x80, URZ ;  /* 0x00000080040a7890 */ /* 0x008fe4000ff3e0ff */
[----:B------:R-:W-:Y:S02]  /*02b0*/  UIADD3 UR4, UP0, UPT, UR4, 0x180, URZ ;  /* 0x0000018004047890 */ /* 0x000fe4000ff1e0ff */
[----:B------:R-:W-:Y:S02]  /*02c0*/  UIADD3.X UR11, UPT, UPT, URZ, UR5, URZ, UP1, !UPT ;  /* 0x00000005ff0b7290 */ /* 0x000fe40008ffe4ff */
[----:B------:R-:W-:-:S07]  /*02d0*/  UIADD3.X UR5, UPT, UPT, URZ, UR5, URZ, UP0, !UPT ;  /* 0x00000005ff057290 */ /* 0x000fce00087fe4ff */
[----:B------:R3:W-:Y:S02]  /*02e0*/  UTMACCTL.PF [UR10] ;  /* 0x000000000a0079b9 */ /* 0x0007e40008040000 */
[----:B------:R3:W-:Y:S02]  /*02f0*/  UTMACCTL.PF [UR4] ;  /* 0x00000000040079b9 */ /* 0x0007e40008040000 */
[----:B---3--:R-:W-:Y:S01]  /*0300*/  NOP ;  /* 0x0000000000007918 */ /* 0x008fe20000000000 */
.L_x_5:
[----:B------:R-:W-:Y:S05]  /*0310*/  BSYNC.RECONVERGENT B0 ;  /* 0x0000000000007941 */ /* 0x000fea0003800200 */
.L_x_4:
[----:B------:R-:W-:Y:S04]  /*0320*/  BSSY.RECONVERGENT B0, `(.L_x_6) ;  /* 0x000000a000007945 */ /* 0x000fe80003800200 */
        /* <DEDUP_REMOVED lines=9> */
.L_x_7:
[----:B------:R-:W-:Y:S05]  /*03c0*/  BSYNC.RECONVERGENT B0 ;  /* 0x0000000000007941 */ /* 0x000fea0003800200 */
.L_x_6:
[----:B------:R-:W3:Y:S01]  /*03d0*/  LDCU.64 UR4, c[0x0][0x888] ;  /* 0x00011100ff0477ac */ /* 0x000ee20008000a00 */
[----:B------:R-:W-:Y:S02]  /*03e0*/  UISETP.EQ.U32.AND UP0, UPT, UR6, URZ, UPT ;  /* 0x000000ff0600728c */ /* 0x000fe4000bf02070 */
[----:B------:R-:W-:Y:S02]  /*03f0*/  UPLOP3.LUT UP3, UPT, UPT, UPT, UPT, 0x40, 0x4 ;  /* 0x000000000004789c */ /* 0x000fe40003f6e870 */
[----:B---3--:R-:W-:-:S04]  /*0400*/  UISETP.NE.U32.AND UP1, UPT, UR4, URZ, UPT ;  /* 0x000000ff0400728c */ /* 0x008fc8000bf25070 */
[----:B------:R-:W-:-:S04]  /*0410*/  UISETP.NE.AND.EX UP1, UPT, UR5, URZ, UPT, UP1 ;  /* 0x000000ff0500728c */ /* 0x000fc8000bf25310 */
[----:B------:R-:W-:-:S04]  /*0420*/  UISETP.EQ.OR.EX UP4, UPT, UR7, URZ, !UP1, UP0 ;  /* 0x000000ff0700728c */ /* 0x000fc8000cf82700 */
[----:B------:R-:W-:-:S05]  /*0430*/  UP2UR UR45, UPR, URZ, 0x10 ;  /* 0x00000010ff2d7883 */ /* 0x000fca0008000000 */
[----:B------:R-:W-:Y:S07]  /*0440*/  BRA.U !UP4, `(.L_x_8) ;  /* 0x000000010c147547 */ /* 0x000fee000b800000 */
[----:B------:R-:W-:Y:S01]  /*0450*/  PLOP3.LUT P1, PT, PT, PT, UP2, 0x80, 0x8 ;  /* 0x000000000008781c */ /* 0x000fe20003f2f028 */
[----:B------:R-:W-:-:S12]  /*0460*/  UPLOP3.LUT UP3, UPT, UPT, UPT, UP1, 0x40, 0x4 ;  /* 0x000000000004789c */ /* 0x000fd80003f6e810 */
[----:B-----5:R-:W-:-:S13]  /*0470*/  @!P1 FSETP.EQ.AND P0, PT, R81, RZ, PT ;  /* 0x000000ff5100920b */ /* 0x020fda0003f02000 */
[----:B------:R-:W-:Y:S01]  /*0480*/  @!P1 VOTEU.ANY UP0, P0 ;  /* 0x0000000000ff9886 */ /* 0x000fe20000000100 */
[----:B------:R-:W-:-:S11]  /*0490*/  @!UP2 UPLOP3.LUT UP3, UPT, UPT, UPT, UP0, 0x80, 0x8 ;  /* 0x000000000008a89c */ /* 0x000fd60003f6f000 */
.L_x_8:
[----:B-12---:R-:W1:Y:S01]  /*04a0*/  SHFL.IDX PT, R2, R132, RZ, 0x1f ;  /* 0x00001fff84027589 */ /* 0x006e6200000e0000 */
[----:B------:R-:W-:-:S04]  /*04b0*/  UISETP.NE.AND UP0, UPT, UR8, 0x2, UPT ;  /* 0x000000020800788c */ /* 0x000fc8000bf05270 */
[----:B------:R-:W-:Y:S01]  /*04c0*/  USEL UR6, URZ, 0x1, UP0 ;  /* 0x00000001ff067887 */ /* 0x000fe20008000000 */
[----:B-1----:R-:W-:-:S13]  /*04d0*/  ISETP.NE.AND P0, PT, R2, RZ, PT ;  /* 0x000000ff0200720c */ /* 0x002fda0003f05270 */
[----:B------:R-:W-:Y:S05]  /*04e0*/  @P0 BRA `(.L_x_9) ;  /* 0x0000000000580947 */ /* 0x000fea0003800000 */
[----:B------:R-:W1:Y:S01]  /*04f0*/  S2UR UR5, SR_CgaCtaId ;  /* 0x00000000000579c3 */ /* 0x000e620000008800 */
[----:B------:R-:W-:Y:S01]  /*0500*/  UMOV UR7, 0x400 ;  /* 0x0000040000077882 */ /* 0x000fe20000000000 */
[----:B------:R-:W-:Y:S01]  /*0510*/  UMOV UR4, 0x1 ;  /* 0x0000000100047882 */ /* 0x000fe20000000000 */
[----:B------:R-:W-:Y:S01]  /*0520*/  ELECT P0, URZ, PT ;  /* 0x0000000000ff782f */ /* 0x000fe20003800000 */
[----:B------:R-:W-:-:S04]  /*0530*/  UIADD3 UR10, UPT, UPT, -UR4, 0x100000, URZ ;  /* 0x00100000040a7890 */ /* 0x000fc8000fffe1ff */
[----:B------:R-:W-:Y:S02]  /*0540*/  USHF.L.U32 UR11, UR10, 0xb, URZ ;  /* 0x0000000b0a0b7899 */ /* 0x000fe400080006ff */
[----:B------:R-:W-:Y:S02]  /*0550*/  USHF.L.U32 UR10, UR10, 0x1, URZ ;  /* 0x000000010a0a7899 */ /* 0x000fe400080006ff */
[----:B-1----:R-:W-:Y:S01]  /*0560*/  ULEA UR5, UR5, UR7, 0x18 ;  /* 0x0000000705057291 */ /* 0x002fe2000f8ec0ff */
[----:B------:R-:W1:Y:S11]  /*0570*/  FENCE.VIEW.ASYNC.S ;  /* 0x00000000000073c6 */ /* 0x000e760000000000 */
[----:B-1----:R1:W2:Y:S01]  /*0580*/  SYNCS.EXCH.64 URZ, [UR5], UR10 ;  /* 0x0000000a05ff75b2 */ /* 0x0022a20008000100 */
[----:B------:R1:W3:Y:S01]  /*0590*/  SYNCS.EXCH.64 URZ, [UR5+0x30], UR10 ;  /* 0x0000300a05ff75b2 */ /* 0x0002e20008000100 */
[----:B------:R1:W4:Y:S01]  /*05a0*/  SYNCS.EXCH.64 URZ, [UR5+0x8], UR10 ;  /* 0x0000080a05ff75b2 */ /* 0x0003220008000100 */
[----:B------:R1:W1:Y:S01]  /*05b0*/  SYNCS.EXCH.64 URZ, [UR5+0x38], UR10 ;  /* 0x0000380a05ff75b2 */ /* 0x0002620008000100 */
        /* <DEDUP_REMOVED lines=8> */
[----:B------:R-:W-:Y:S01]  /*0640*/  NOP ;  /* 0x0000000000007918 */ /* 0x000fe20000000000 */
.L_x_9:
[----:B------:R-:W2:Y:S01]  /*0650*/  SHFL.IDX PT, R2, R132, RZ, 0x1f ;  /* 0x00001fff84027589 */ /* 0x000ea200000e0000 */
[----:B------:R-:W-:Y:S01]  /*0660*/  NOP ;  /* 0x0000000000007918 */ /* 0x000fe20000000000 */
[----:B--2---:R-:W-:-:S13]  /*0670*/  ISETP.NE.AND P0, PT, R2, 0x1, PT ;  /* 0x000000010200780c */ /* 0x004fda0003f05270 */
[----:B------:R-:W-:Y:S05]  /*0680*/  @P0 BRA `(.L_x_10) ;  /* 0x0000000000580947 */ /* 0x000fea0003800000 */
[----:B------:R-:W2:Y:S01]  /*0690*/  S2UR UR7, SR_CgaCtaId ;  /* 0x00000000000779c3 */ /* 0x000ea20000008800 */
[----:B------:R-:W-:Y:S01]  /*06a0*/  UMOV UR9, 0x400 ;  /* 0x0000040000097882 */ /* 0x000fe20000000000 */
[----:B-1----:R-:W-:Y:S01]  /*06b0*/  UMOV UR5, 0x20 ;  /* 0x0000002000057882 */ /* 0x002fe20000000000 */
[----:B------:R-:W-:Y:S01]  /*06c0*/  UMOV UR4, 0x80 ;  /* 0x0000008000047882 */ /* 0x000fe20000000000 */
[----:B------:R-:W-:-:S04]  /*06d0*/  UIADD3 UR10, UPT, UPT, -UR5, 0x100000, URZ ;  /* 0x00100000050a7890 */ /* 0x000fc8000fffe1ff */
[----:B------:R-:W-:Y:S02]  /*06e0*/  USHF.L.U32 UR11, UR10, 0xb, URZ ;  /* 0x0000000b0a0b7899 */ /* 0x000fe400080006ff */
[----:B------:R-:W-:Y:S02]  /*06f0*/  USHF.L.U32 UR10, UR10, 0x1, URZ ;  /* 0x000000010a0a7899 */ /* 0x000fe400080006ff */
[----:B------:R-:W-:-:S04]  /*0700*/  UIADD3 UR4, UPT, UPT, -UR4, 0x100000, URZ ;  /* 0x0010000004047890 */ /* 0x000fc8000fffe1ff */
[----:B------:R-:W-:Y:S02]  /*0710*/  USHF.L.U32 UR5, UR4, 0xb, URZ ;  /* 0x0000000b04057899 */ /* 0x000fe400080006ff */
[----:B------:R-:W-:Y:S01]  /*0720*/  USHF.L.U32 UR4, UR4, 0x1, URZ ;  /* 0x0000000104047899 */ /* 0x000fe200080006ff */
[----:B------:R-:W-:Y:S01]  /*0730*/  ELECT P0, URZ, PT ;  /* 0x0000000000ff782f */ /* 0x000fe20003800000 */
[----:B--2---:R-:W-:Y:S01]  /*0740*/  ULEA UR7, UR7, UR9, 0x18 ;  /* 0x0000000907077291 */ /* 0x004fe2000f8ec0ff */
[----:B------:R-:W1:Y:S11]  /*0750*/  FENCE.VIEW.ASYNC.S ;  /* 0x00000000000073c6 */ /* 0x000e760000000000 */
[----:B-1----:R2:W1:Y:S01]  /*0760*/  SYNCS.EXCH.64 URZ, [UR7+0x60], UR10 ;  /* 0x0000600a07ff75b2 */ /* 0x0024620008000100 */
[----:B------:R2:W1:Y:S01]  /*0770*/  SYNCS.EXCH.64 URZ, [UR7+0x80], UR4 ;  /* 0x0000800407ff75b2 */ /* 0x0004620008000100 */
[----:B------:R2:W1:Y:S01]  /*0780*/  SYNCS.EXCH.64 URZ, [UR7+0x68], UR10 ;  /* 0x0000680a07ff75b2 */ /* 0x0004620008000100 */
[----:B------:R2:W1:Y:S01]  /*0790*/  SYNCS.EXCH.64 URZ, [UR7+0x88], UR4 ;  /* 0x0000880407ff75b2 */ /* 0x0004620008000100 */
[----:B------:R2:W1:Y:S01]  /*07a0*/  SYNCS.EXCH.64 URZ, [UR7+0x70], UR10 ;  /* 0x0000700a07ff75b2 */ /* 0x0004620008000100 */
[----:B------:R2:W1:Y:S01]  /*07b0*/  SYNCS.EXCH.64 URZ, [UR7+0x90], UR4 ;  /* 0x0000900407ff75b2 */ /* 0x0004620008000100 */
[----:B------:R2:W1:Y:S01]  /*07c0*/  SYNCS.EXCH.64 URZ, [UR7+0x78], UR10 ;  /* 0x0000780a07ff75b2 */ /* 0x0004620008000100 */
[----:B------:R2:W1:Y:S02]  /*07d0*/  SYNCS.EXCH.64 URZ, [UR7+0x98], UR4 ;  /* 0x0000980407ff75b2 */ /* 0x0004640008000100 */
[----:B--2---:R-:W-:Y:S01]  /*07e0*/  NOP ;  /* 0x0000000000007918 */ /* 0x004fe20000000000 */
.L_x_10:
[----:B------:R-:W2:Y:S01]  /*07f0*/  SHFL.IDX PT, R2, R132, RZ, 0x1f ;  /* 0x00001fff84027589 */ /* 0x000ea200000e0000 */
[----:B------:R-:W-:Y:S01]  /*0800*/  NOP ;  /* 0x0000000000007918 */ /* 0x000fe20000000000 */
[----:B--2---:R-:W-:-:S13]  /*0810*/  ISETP.NE.AND P0, PT, R2, 0x3, PT ;  /* 0x000000030200780c */ /* 0x004fda0003f05270 */
[----:B------:R-:W-:Y:S05]  /*0820*/  @P0 BRA `(.L_x_11) ;  /* 0x0000000000300947 */ /* 0x000fea0003800000 */
[----:B-1----:R-:W1:Y:S01]  /*0830*/  S2UR UR5, SR_CgaCtaId ;  /* 0x00000000000579c3 */ /* 0x002e620000008800 */
        /* <DEDUP_REMOVED lines=8> */
[----:B-1----:R2:W1:Y:S01]  /*08c0*/  SYNCS.EXCH.64 URZ, [UR5+0xa0], UR10 ;  /* 0x0000a00a05ff75b2 */ /* 0x0024620008000100 */
[----:B------:R2:W1:Y:S02]  /*08d0*/  SYNCS.EXCH.64 URZ, [UR5+0xa8], UR10 ;  /* 0x0000a80a05ff75b2 */ /* 0x0004640008000100 */
[----:B--2---:R-:W-:Y:S01]  /*08e0*/  NOP ;  /* 0x0000000000007918 */ /* 0x004fe20000000000 */
.L_x_11:
[----:B------:R-:W2:Y:S01]  /*08f0*/  SHFL.IDX PT, R2, R132, RZ, 0x1f ;  /* 0x00001fff84027589 */ /* 0x000ea200000e0000 */
[----:B------:R-:W-:Y:S01]  /*0900*/  NOP ;  /* 0x0000000000007918 */ /* 0x000fe20000000000 */
[----:B--2---:R-:W-:-:S13]  /*0910*/  ISETP.NE.AND P0, PT, R2, 0x4, PT ;  /* 0x000000040200780c */ /* 0x004fda0003f05270 */
[----:B------:R-:W-:Y:S05]  /*0920*/  @P0 BRA `(.L_x_12) ;  /* 0x00000000004c0947 */ /* 0x000fea0003800000 */
[----:B-1----:R-:W1:Y:S01]  /*0930*/  S2UR UR5, SR_CgaCtaId ;  /* 0x00000000000579c3 */ /* 0x002e620000008800 */
[----:B------:R-:W-:Y:S01]  /*0940*/  UMOV UR9, 0xe0 ;  /* 0x000000e000097882 */ /* 0x000fe20000000000 */
[----:B------:R-:W-:Y:S01]  /*0950*/  UMOV UR7, 0x400 ;  /* 0x0000040000077882 */ /* 0x000fe20000000000 */
[----:B------:R-:W-:Y:S01]  /*0960*/  USEL UR9, UR9, 0x100, UP3 ;  /* 0x0000010009097887 */ /* 0x000fe20009800000 */
[----:B------:R-:W-:Y:S01]  /*0970*/  UMOV UR4, 0x1 ;  /* 0x0000000100047882 */ /* 0x000fe20000000000 */
[----:B------:R-:W-:Y:S01]  /*0980*/  ELECT P0, URZ, PT ;  /* 0x0000000000ff782f */ /* 0x000fe20003800000 */
[----:B------:R-:W-:-:S04]  /*0990*/  UIADD3 UR10, UPT, UPT, -UR4, 0x100000, URZ ;  /* 0x00100000040a7890 */ /* 0x000fc8000fffe1ff */
[----:B------:R-:W-:Y:S02]  /*09a0*/  USHF.L.U32 UR11, UR10, 0xb, URZ ;  /* 0x0000000b0a0b7899 */ /* 0x000fe400080006ff */
[----:B------:R-:W-:Y:S02]  /*09b0*/  USHF.L.U32 UR10, UR10, 0x1, URZ ;  /* 0x000000010a0a7899 */ /* 0x000fe400080006ff */
[----:B------:R-:W-:-:S04]  /*09c0*/  UIADD3 UR12, UPT, UPT, -UR9, 0x100000, URZ ;  /* 0x00100000090c7890 */ /* 0x000fc8000fffe1ff */
[----:B------:R-:W-:Y:S02]  /*09d0*/  USHF.L.U32 UR13, UR12, 0xb, URZ ;  /* 0x0000000b0c0d7899 */ /* 0x000fe400080006ff */
[----:B------:R-:W-:Y:S02]  /*09e0*/  USHF.L.U32 UR12, UR12, 0x1, URZ ;  /* 0x000000010c0c7899 */ /* 0x000fe400080006ff */
[----:B-1----:R-:W-:Y:S01]  /*09f0*/  ULEA UR5, UR5, UR7, 0x18 ;  /* 0x0000000705057291 */ /* 0x002fe2000f8ec0ff */
[----:B------:R-:W1:Y:S11]  /*0a00*/  FENCE.VIEW.ASYNC.S ;  /* 0x00000000000073c6 */ /* 0x000e760000000000 */
[----:B-1----:R2:W1:Y:S01]  /*0a10*/  SYNCS.EXCH.64 URZ, [UR5+0xb0], UR10 ;  /* 0x0000b00a05ff75b2 */ /* 0x0024620008000100 */
[----:B------:R2:W1:Y:S01]  /*0a20*/  SYNCS.EXCH.64 URZ, [UR5+0xc0], UR12 ;  /* 0x0000c00c05ff75b2 */ /* 0x0004620008000100 */
[----:B------:R2:W1:Y:S01]  /*0a30*/  SYNCS.EXCH.64 URZ, [UR5+0xb8], UR10 ;  /* 0x0000b80a05ff75b2 */ /* 0x0004620008000100 */
[----:B------:R2:W1:Y:S02]  /*0a40*/  SYNCS.EXCH.64 URZ, [UR5+0xc8], UR12 ;  /* 0x0000c80c05ff75b2 */ /* 0x0004640008000100 */
[----:B--2---:R-:W-:Y:S01]  /*0a50*/  NOP ;  /* 0x0000000000007918 */ /* 0x004fe20000000000 */
.L_x_12:
        /* <DEDUP_REMOVED lines=26> */
.L_x_13:
        /* <DEDUP_REMOVED lines=18> */
.L_x_14:
[----:B-1----:R-:W1:Y:S01]  /*0d20*/  S2UR UR5, SR_CTAID.X ;  /* 0x00000000000579c3 */ /* 0x002e620000002500 */
[----:B------:R-:W-:-:S05]  /*0d30*/  CS2R.32 R112, SR_CgaSize ;  /* 0x0000000000707805 */ /* 0x000fca0000008a00 */
[----:B------:R-:W-:-:S05]  /*0d40*/  IMAD R112, R112, -0xa0, RZ ;  /* 0xffffff6070707824 */ /* 0x000fca00078e02ff */
[----:B------:R-:W-:-:S14]  /*0d50*/  R2UR UR9, R112 ;  /* 0x00000000700972ca */ /* 0x000fdc00000e0000 */
[----:B------:R-:W2:Y:S01]  /*0d60*/  LDCU UR9, c[0x0][UR9+0x2b0] ;  /* 0x00005600090977ac */ /* 0x000ea20008000800 */
[----:B------:R-:W-:Y:S01]  /*0d70*/  NOP ;  /* 0x0000000000007918 */ /* 0x000fe20000000000 */
[----:B------:R-:W-:-:S05]  /*0d80*/  CS2R.32 R112, SR_CgaSize ;  /* 0x0000000000707805 */ /* 0x000fca0000008a00 */
[----:B------:R-:W-:-:S05]  /*0d90*/  IMAD R112, R112, -0xa0, RZ ;  /* 0xffffff6070707824 */ /* 0x000fca00078e02ff */
[----:B------:R-:W-:-:S14]  /*0da0*/  R2UR UR7, R112 ;  /* 0x00000000700772ca */ /* 0x000fdc00000e0000 */
[----:B------:R-:W3:Y:S01]  /*0db0*/  LDCU UR7, c[0x0][UR7+0x2b4] ;  /* 0x00005680070777ac */ /* 0x000ee20008000800 */
[----:B------:R-:W4:Y:S08]  /*0dc0*/  S2UR UR4, SR_CTAID.Y ;  /* 0x00000000000479c3 */ /* 0x000f300000002600 */
[----:B------:R-:W3:Y:S01]  /*0dd0*/  LDC R9, c[0x0][0xb24] ;  /* 0x0002c900ff097b82 */ /* 0x000ee20000000800 */
[----:B-1----:R-:W-:-:S02]  /*0de0*/  I2FP.F32.U32 R5, UR5 ;  /* 0x0000000500057c45 */ /* 0x002fc40008201000 */
[----:B------:R-:W-:-:S05]  /*0df0*/  CS2R.32 R3, SR_CgaSize ;  /* 0x0000000000037805 */ /* 0x000fca0000008a00 */
[----:B------:R-:W-:-:S06]  /*0e00*/  IMAD R3, R3, -0xa0, RZ ;  /* 0xffffff6003037824 */ /* 0x000fcc00078e02ff */
[----:B------:R-:W1:Y:S01]  /*0e10*/  LDC R3, c[0x0][R3+0x2a0] ;  /* 0x0000a80003037b82 */ /* 0x000e620000000800 */
[----:B------:R-:W-:Y:S01]  /*0e20*/  MOV R111, UR5 ;  /* 0x00000005006f7c02 */ /* 0x000fe20008000f00 */
[----:B--2---:R-:W-:Y:S01]  /*0e30*/  FMUL R5, R5, UR9 ;  /* 0x0000000905057c20 */ /* 0x004fe20008400000 */
[----:B----4-:R-:W-:Y:S02]  /*0e40*/  I2FP.F32.U32 R4, UR4 ;  /* 0x0000000400047c45 */ /* 0x010fe40008201000 */
[----:B------:R-:W-:-:S05]  /*0e50*/  CS2R.32 R2, SR_CgaSize ;  /* 0x0000000000027805 */ /* 0x000fca0000008a00 */
[----:B------:R-:W-:-:S06]  /*0e60*/  IMAD R2, R2, -0xa0, RZ ;  /* 0xffffff6002027824 */ /* 0x000fcc00078e02ff */
[----:B------:R-:W2:Y:S01]  /*0e70*/  LDC R2, c[0x0][R2+0x2a4] ;  /* 0x0000a90002027b82 */ /* 0x000ea20000000800 */
[----:B------:R-:W4:Y:S01]  /*0e80*/  F2I.U32.TRUNC.NTZ R108, R5 ;  /* 0x00000005006c7305 */ /* 0x000f22000020f000 */
[----:B------:R-:W-:Y:S01]  /*0e90*/  MOV R112, UR4 ;  /* 0x0000000400707c02 */ /* 0x000fe20008000f00 */
[----:B---3--:R-:W-:-:S05]  /*0ea0*/  FMUL R4, R4, UR7 ;  /* 0x0000000704047c20 */ /* 0x008fca0008400000 */
[----:B------:R-:W-:Y:S01]  /*0eb0*/  BAR.SYNC.DEFER_BLOCKING 0x0 ;  /* 0x0000000000007b1d */ /* 0x000fe20000010000 */
[----:B------:R-:W-:-:S05]  /*0ec0*/  ISETP.GE.AND P0, PT, R9, 0x1, PT ;  /* 0x000000010900780c */ /* 0x000fca0003f06270 */
[----:B------:R-:W3:Y:S02]  /*0ed0*/  F2I.U32.TRUNC.NTZ R87, R4 ;  /* 0x0000000400577305 */ /* 0x000ee4000020f000 */
[----:B------:R-:W2:Y:S01]  /*0ee0*/  S2UR UR36, SR_CTAID.Z ;  /* 0x00000000002479c3 */ /* 0x000ea20000002700 */
[----:B----4-:R-:W-:-:S05]  /*0ef0*/  IADD3 R108, PT, PT, -R108, RZ, RZ ;  /* 0x000000ff6c6c7210 */ /* 0x010fca0007ffe1ff */
[----:B-1----:R-:W-:Y:S01]  /*0f00*/  IMAD R108, R3, R108, UR5 ;  /* 0x00000005036c7e24 */ /* 0x002fe2000f8e026c */
[----:B---3--:R-:W-:-:S05]  /*0f10*/  IADD3 R87, PT, PT, -R87, RZ, RZ ;  /* 0x000000ff57577210 */ /* 0x008fca0007ffe1ff */
[----:B--2---:R-:W-:Y:S01]  /*0f20*/  IMAD R87, R2, R87, UR4 ;  /* 0x0000000402577e24 */ /* 0x004fe2000f8e0257 */
[----:B------:R-:W-:Y:S06]  /*0f30*/  @!P0 BRA `(.L_x_15) ;  /* 0x0000000000b88947 */ /* 0x000fec0003800000 */
[----:B------:R-:W1:Y:S01]  /*0f40*/  LDC.64 R4, c[0x0][0xb18] ;  /* 0x0002c600ff047b82 */ /* 0x000e620000000a00 */
[----:B------:R-:W-:-:S07]  /*0f50*/  ISETP.NE.AND P0, PT, R9, 0x1, PT ;  /* 0x000000010900780c */ /* 0x000fce0003f05270 */
[----:B------:R-:W2:Y:S08]  /*0f60*/  LDC R10, c[0x0][0xb0c] ;  /* 0x0002c300ff0a7b82 */ /* 0x000eb00000000800 */
[----:B------:R-:W3:Y:S08]  /*0f70*/  LDC R11, c[0x0][0x370] ;  /* 0x0000dc00ff0b7b82 */ /* 0x000ef00000000800 */
[----:B------:R-:W4:Y:S01]  /*0f80*/  LDC R12, c[0x0][0x374] ;  /* 0x0000dd00ff0c7b82 */ /* 0x000f220000000800 */
[----:B-1----:R-:W-:-:S07]  /*0f90*/  ISETP.NE.AND P1, PT, R4, 0x1, PT ;  /* 0x000000010400780c */ /* 0x002fce0003f25270 */
[----:B------:R-:W3:Y:S01]  /*0fa0*/  LDC.64 R6, c[0x0][0xb10] ;  /* 0x0002c400ff067b82 */ /* 0x000ee20000000a00 */
[----:B--2---:R-:W-:-:S07]  /*0fb0*/  ISETP.NE.AND P2, PT, R10, 0x1, PT ;  /* 0x000000010a00780c */ /* 0x004fce0003f45270 */
[----:B------:R-:W1:Y:S08]  /*0fc0*/  LDC R8, c[0x0][0xb20] ;  /* 0x0002c800ff087b82 */ /* 0x000e700000000800 */
[----:B------:R-:W2:Y:S01]  /*0fd0*/  LDC.64 R2, c[0x0][0xb28] ;  /* 0x0002ca00ff027b82 */ /* 0x000ea20000000a00 */
[----:B----4-:R-:W-:-:S04]  /*0fe0*/  IMAD.HI.U32 R13, R12, R5, RZ ;  /* 0x000000050c0d7227 */ /* 0x010fc800078e00ff */
[----:B------:R-:W-:-:S04]  /*0ff0*/  IMAD.HI.U32 R5, R112, R5, RZ ;  /* 0x0000000570057227 */ /* 0x000fc800078e00ff */
[----:B---3--:R-:W-:-:S04]  /*1000*/  IMAD.HI.U32 R14, R11, R6, RZ ;  /* 0x000000060b0e7227 */ /* 0x008fc800078e00ff */
[C---:B------:R-:W-:Y:S01]  /*1010*/  IMAD.HI.U32 R16, R111.reuse, R6, RZ ;  /* 0x000000066f107227 */ /* 0x040fe200078e00ff */
[-C--:B------:R-:W-:Y:S02]  /*1020*/  @P2 SHF.R.U32.HI R11, RZ, R7.reuse, R14 ;  /* 0x00000007ff0b2219 */ /* 0x080fe4000001160e */
[-C--:B-1----:R-:W-:Y:S02]  /*1030*/  @P1 SHF.R.U32.HI R12, RZ, R8.reuse, R13 ;  /* 0x00000008ff0c1219 */ /* 0x082fe4000001160d */
[----:B------:R-:W-:Y:S02]  /*1040*/  SHF.R.U32.HI R5, RZ, R8, R5 ;  /* 0x00000008ff057219 */ /* 0x000fe40000011605 */
[----:B------:R-:W-:Y:S02]  /*1050*/  SHF.R.U32.HI R16, RZ, R7, R16 ;  /* 0x00000007ff107219 */ /* 0x000fe40000011610 */
[----:B------:R-:W-:Y:S01]  /*1060*/  SEL R5, R112, R5, !P1 ;  /* 0x0000000570057207 */ /* 0x000fe20004800000 */
[----:B--2---:R-:W-:Y:S01]  /*1070*/  IMAD.HI.U32 R14, R12, R2, RZ ;  /* 0x000000020c0e7227 */ /* 0x004fe200078e00ff */
[----:B------:R-:W-:-:S02]  /*1080*/  SEL R7, R111, R16, !P2 ;  /* 0x000000106f077207 */ /* 0x000fc40005000000 */
[----:B------:R-:W-:Y:S01]  /*1090*/  IADD3 R13, PT, PT, -R5, RZ, RZ ;  /* 0x000000ff050d7210 */ /* 0x000fe20007ffe1ff */
[----:B------:R-:W-:Y:S01]  /*10a0*/  IMAD.HI.U32 R6, R11, R2, RZ ;  /* 0x000000020b067227 */ /* 0x000fe200078e00ff */
[----:B------:R-:W-:-:S03]  /*10b0*/  @P0 SHF.R.U32.HI R12, RZ, R3, R14 ;  /* 0x00000003ff0c0219 */ /* 0x000fc6000001160e */
[----:B------:R-:W-:Y:S01]  /*10c0*/  IMAD R13, R4, R13, R112 ;  /* 0x0000000d040d7224 */ /* 0x000fe200078e0270 */
[----:B------:R-:W-:Y:S01]  /*10d0*/  @P0 SHF.R.U32.HI R11, RZ, R3, R6 ;  /* 0x00000003ff0b0219 */ /* 0x000fe20000011606 */
[----:B------:R-:W-:-:S04]  /*10e0*/  IMAD R12, R12, R9, RZ ;  /* 0x000000090c0c7224 */ /* 0x000fc800078e02ff */
[----:B------:R-:W-:Y:S01]  /*10f0*/  IMAD R6, R11, R9, RZ ;  /* 0x000000090b067224 */ /* 0x000fe200078e02ff */
[----:B------:R-:W-:-:S04]  /*1100*/  ISETP.GE.AND P1, PT, R5, R12, PT ;  /* 0x0000000c0500720c */ /* 0x000fc80003f26270 */
[----:B------:R-:W-:Y:S01]  /*1110*/  ISETP.GE.OR P1, PT, R7, R6, P1 ;  /* 0x000000060700720c */ /* 0x000fe20000f26670 */
[----:B------:R-:W-:-:S05]  /*1120*/  IMAD.HI.U32 R6, R5, R2, RZ ;  /* 0x0000000205067227 */ /* 0x000fca00078e00ff */
[----:B------:R-:W-:-:S04]  /*1130*/  SHF.R.U32.HI R6, RZ, R3, R6 ;  /* 0x00000003ff067219 */ /* 0x000fc80000011606 */
[----:B------:R-:W-:-:S03]  /*1140*/  SEL R6, R5, R6, !P0 ;  /* 0x0000000605067207 */ /* 0x000fc60004000000 */
[----:B------:R-:W-:Y:S01]  /*1150*/  @!P1 IMAD.HI.U32 R8, R7, R2, RZ ;  /* 0x0000000207089227 */ /* 0x000fe200078e00ff */
[----:B------:R-:W-:-:S04]  /*1160*/  IADD3 R2, PT, PT, -R6, RZ, RZ ;  /* 0x000000ff06027210 */ /* 0x000fc80007ffe1ff */
[----:B------:R-:W-:Y:S01]  /*1170*/  @!P1 SHF.R.U32.HI R8, RZ, R3, R8 ;  /* 0x00000003ff089219 */ /* 0x000fe20000011608 */
[----:B------:R-:W-:-:S03]  /*1180*/  IMAD R2, R9, R2, R5 ;  /* 0x0000000209027224 */ /* 0x000fc600078e0205 */
[----:B------:R-:W-:-:S05]  /*1190*/  @!P1 SEL R3, R7, R8, !P0 ;  /* 0x0000000807039207 */ /* 0x000fca0004000000 */
[--C-:B------:R-:W-:Y:S02]  /*11a0*/  @!P1 IMAD.IADD R6, R6, 0x1, -R3.reuse ;  /* 0x0000000106069824 */ /* 0x100fe400078e0a03 */
[----:B------:R-:W-:Y:S01]  /*11b0*/  @!P1 IMAD R3, R2, R11, R3 ;  /* 0x0000000b02039224 */ /* 0x000fe200078e0203 */
[----:B------:R-:W-:Y:S01]  /*11c0*/  IADD3 R2, PT, PT, -R7, RZ, RZ ;  /* 0x000000ff07027210 */ /* 0x000fe20007ffe1ff */
[----:B------:R-:W-:Y:S02]  /*11d0*/  @!P1 IMAD R5, R6, R9, R7 ;  /* 0x0000000906059224 */ /* 0x000fe400078e0207 */
[----:B------:R-:W-:Y:S02]  /*11e0*/  @!P1 IMAD.MOV.U32 R7, RZ, RZ, R3 ;  /* 0x000000ffff079224 */ /* 0x000fe400078e0003 */
[----:B------:R-:W-:Y:S02]  /*11f0*/  IMAD R2, R10, R2, R111 ;  /* 0x000000020a027224 */ /* 0x000fe400078e026f */
[----:B------:R-:W-:-:S02]  /*1200*/  IMAD R112, R5, R4, R13 ;  /* 0x0000000405707224 */ /* 0x000fc400078e020d */
[----:B------:R-:W-:Y:S02]  /*1210*/  IMAD R111, R7, R10, R2 ;  /* 0x0000000a076f7224 */ /* 0x000fe400078e0202 */
.L_x_15:
[----:B------:R-:W1:Y:S01]  /*1220*/  LDCU UR4, c[0x0][0xb30] ;  /* 0x00016600ff0477ac */ /* 0x000e620008000800 */
[----:B------:R-:W2:Y:S08]  /*1230*/  S2UR UR37, SR_CgaCtaId ;  /* 0x00000000002579c3 */ /* 0x000eb00000008800 */
[----:B------:R-:W3:Y:S01]  /*1240*/  LDC R66, c[0x0][0xb24] ;  /* 0x0002c900ff427b82 */ /* 0x000ee20000000800 */
[----:B-1----:R-:W-:-:S09]  /*1250*/  UISETP.NE.AND UP0, UPT, UR4, 0x1, UPT ;  /* 0x000000010400788c */ /* 0x002fd2000bf05270 */
[----:B--2---:R-:W-:Y:S05]  /*1260*/  BRA.U UP0, `(.L_x_16) ;  /* 0x0000000100407547 */ /* 0x004fea000b800000 */
[----:B------:R-:W1:Y:S08]  /*1270*/  LDC.64 R4, c[0x0][0xb10] ;  /* 0x0002c400ff047b82 */ /* 0x000e700000000a00 */
[----:B------:R-:W2:Y:S08]  /*1280*/  LDC.64 R2, c[0x0][0xb18] ;  /* 0x0002c600ff027b82 */ /* 0x000eb00000000a00 */
[----:B------:R-:W4:Y:S08]  /*1290*/  LDC R6, c[0x0][0xb20] ;  /* 0x0002c800ff067b82 */ /* 0x000f300000000800 */
[----:B------:R-:W3:Y:S01]  /*12a0*/  LDC R8, c[0x0][0xb0c] ;  /* 0x0002c300ff087b82 */ /* 0x000ee20000000800 */
[----:B-1----:R-:W-:-:S05]  /*12b0*/  IMAD.HI.U32 R4, R111, R4, RZ ;  /* 0x000000046f047227 */ /* 0x002fca00078e00ff */
[----:B------:R-:W-:Y:S01]  /*12c0*/  SHF.R.U32.HI R4, RZ, R5, R4 ;  /* 0x00000005ff047219 */ /* 0x000fe20000011604 */
[----:B--2---:R-:W-:Y:S01]  /*12d0*/  IMAD.HI.U32 R3, R112, R3, RZ ;  /* 0x0000000370037227 */ /* 0x004fe200078e00ff */
[----:B------:R-:W-:-:S04]  /*12e0*/  ISETP.NE.AND P0, PT, R2, 0x1, PT ;  /* 0x000000010200780c */ /* 0x000fc80003f05270 */
[----:B----4-:R-:W-:-:S04]  /*12f0*/  SHF.R.U32.HI R3, RZ, R6, R3 ;  /* 0x00000006ff037219 */ /* 0x010fc80000011603 */
[----:B------:R-:W-:Y:S02]  /*1300*/  SEL R3, R112, R3, !P0 ;  /* 0x0000000370037207 */ /* 0x000fe40004000000 */
[----:B---3--:R-:W-:-:S04]  /*1310*/  ISETP.NE.AND P1, PT, R8, 0x1, PT ;  /* 0x000000010800780c */ /* 0x008fc80003f25270 */
[----:B------:R-:W-:-:S05]  /*1320*/  SEL R4, R111, R4, !P1 ;  /* 0x000000046f047207 */ /* 0x000fca0004800000 */
[----:B------:R-:W-:Y:S02]  /*1330*/  IMAD.IADD R5, R3, 0x1, -R4 ;  /* 0x0000000103057824 */ /* 0x000fe400078e0a04 */
[----:B------:R-:W-:Y:S02]  /*1340*/  IMAD.IADD R3, R4, 0x1, -R3 ;  /* 0x0000000104037824 */ /* 0x000fe400078e0a03 */
[----:B------:R-:W-:Y:S02]  /*1350*/  IMAD R111, R5, R8, R111 ;  /* 0x00000008056f7224 */ /* 0x000fe400078e026f */
[----:B------:R-:W-:-:S07]  /*1360*/  IMAD R112, R3, R2, R112 ;  /* 0x0000000203707224 */ /* 0x000fce00078e0270 */
.L_x_16:
[----:B------:R-:W-:Y:S01]  /*1370*/  BAR.SYNC.DEFER_BLOCKING 0x0 ;  /* 0x0000000000007b1d */ /* 0x000fe20000010000 */
[----:B------:R-:W-:Y:S01]  /*1380*/  UISETP.NE.AND UP0, UPT, UR8, 0x2, UPT ;  /* 0x000000020800788c */ /* 0x000fe2000bf05270 */
[----:B------:R-:W-:Y:S02]  /*1390*/  ISETP.NE.OR P5, PT, R0, 0x2, !P5 ;  /* 0x000000020000780c */ /* 0x000fe40006fa5670 */
[----:B------:R-:W-:-:S06]  /*13a0*/  LOP3.LUT R2, R129, 0x1f, RZ, 0xc0, !PT ;  /* 0x0000001f81027812 */ /* 0x000fcc00078ec0ff */
[----:B------:R-:W-:Y:S05]  /*13b0*/  BRA.U UP0, `(.L_x_17) ;  /* 0x0000001100987547 */ /* 0x000fea000b800000 */
[----:B------:R-:W1:Y:S01]  /*13c0*/  LDCU UR13, c[0x0][0x38c] ;  /* 0x00007180ff0d77ac */ /* 0x000e620008000800 */
[----:B------:R-:W2:Y:S01]  /*13d0*/  LDC R9, c[0x0][0x370] ;  /* 0x0000dc00ff097b82 */ /* 0x000ea20000000800 */
[----:B------:R-:W-:Y:S01]  /*13e0*/  HFMA2 R14, -RZ, RZ, 0, 0 ;  /* 0x00000000ff0e7431 */ /* 0x000fe200000001ff */
[----:B------:R-:W-:Y:S01]  /*13f0*/  ISETP.EQ.OR P4, PT, R2, RZ, P5 ;  /* 0x000000ff0200720c */ /* 0x000fe20002f82670 */
[----:B------:R-:W-:Y:S01]  /*1400*/  IMAD.MOV.U32 R15, RZ, RZ, 0x1 ;  /* 0x00000001ff0f7424 */ /* 0x000fe200078e00ff */
[----:B------:R-:W-:Y:S01]  /*1410*/  CS2R R12, SRZ ;  /* 0x00000000000c7805 */ /* 0x000fe2000001ff00 */
[----:B------:R-:W-:Y:S01]  /*1420*/  IMAD.MOV.U32 R10, RZ, RZ, 0x1 ;  /* 0x00000001ff0a7424 */ /* 0x000fe200078e00ff */
[----:B------:R-:W4:Y:S02]  /*1430*/  LDCU.64 UR22, c[0x0][0x348] ;  /* 0x00006900ff1677ac */ /* 0x000f240008000a00 */
[----:B------:R-:W2:Y:S01]  /*1440*/  LDC R0, c[0x0][0x374] ;  /* 0x0000dd00ff007b82 */ /* 0x000ea20000000800 */
[----:B------:R-:W-:Y:S01]  /*1450*/  UMOV UR6, URZ ;  /* 0x000000ff00067c82 */ /* 0x000fe20008000000 */
[----:B-1----:R-:W-:-:S04]  /*1460*/  UIADD3 UR5, UPT, UPT, UR13, 0x3f, URZ ;  /* 0x0000003f0d057890 */ /* 0x002fc8000fffe0ff */
[----:B------:R-:W-:-:S04]  /*1470*/  USHF.R.S32.HI UR4, URZ, 0x1f, UR5 ;  /* 0x0000001fff047899 */ /* 0x000fc80008011405 */
[----:B------:R-:W-:-:S04]  /*1480*/  ULEA.HI UR4, UR4, UR5, URZ, 0x6 ;  /* 0x0000000504047291 */ /* 0x000fc8000f8f30ff */
[----:B------:R-:W-:Y:S02]  /*1490*/  USHF.R.S32.HI UR15, URZ, 0x6, UR4 ;  /* 0x00000006ff0f7899 */ /* 0x000fe40008011404 */
[----:B------:R-:W-:Y:S02]  /*14a0*/  UIADD3 UR4, UPT, UPT, UR13, -0x1, URZ ;  /* 0xffffffff0d047890 */ /* 0x000fe4000fffe0ff */
[----:B------:R-:W-:Y:S02]  /*14b0*/  UISETP.LT.U32.AND UP0, UPT, UR15, 0x6, UPT ;  /* 0x000000060f00788c */ /* 0x000fe4000bf01070 */
[----:B------:R-:W-:Y:S02]  /*14c0*/  UISETP.GE.U32.AND UP1, UPT, UR4, -0x7f, UPT ;  /* 0xffffff810400788c */ /* 0x000fe4000bf26070 */
[----:B------:R-:W-:Y:S02]  /*14d0*/  USEL UR14, UR15, 0x6, UP0 ;  /* 0x000000060f0e7887 */ /* 0x000fe40008000000 */
[----:B------:R-:W-:-:S02]  /*14e0*/  UIADD3 UR13, UPT, UPT, UR13, 0x7e, URZ ;  /* 0x0000007e0d0d7890 */ /* 0x000fc4000fffe0ff */
[----:B------:R-:W-:Y:S02]  /*14f0*/  UIADD3 UR5, UPT, UPT, UR14, -0x1, URZ ;  /* 0xffffffff0e057890 */ /* 0x000fe4000fffe0ff */
[----:B------:R-:W-:-:S03]  /*1500*/  UIADD3 UR7, UPT, UPT, UR15, -UR14, URZ ;  /* 0x8000000e0f077290 */ /* 0x000fc6000fffe0ff */
[----:B------:R-:W-:-:S04]  /*1510*/  @UP1 UIADD3 UR5, UPT, UPT, UR14, URZ, URZ ;  /* 0x000000ff0e051290 */ /* 0x000fc8000fffe0ff */
[----:B----4-:R-:W-:-:S12]  /*1520*/  UIADD3 UR5, UPT, UPT, UR5, 0x1, URZ ;  /* 0x0000000105057890 */ /* 0x010fd8000fffe0ff */
.L_x_35:
[----:B------:R-:W-:Y:S01]  /*1530*/  UISETP.NE.AND UP0, UPT, UR37, URZ, UPT ;  /* 0x000000ff2500728c */ /* 0x000fe2000bf05270 */
[----:B------:R-:W1:Y:S08]  /*1540*/  S2UR UR37, SR_CgaCtaId ;  /* 0x00000000002579c3 */ /* 0x000e700000008800 */
[----:B------:R-:W-:Y:S05]  /*1550*/  BRA.U UP0, `(.L_x_18) ;  /* 0x0000000100347547 */ /* 0x000fea000b800000 */
[----:B------:R-:W4:Y:S01]  /*1560*/  S2R R2, SR_CgaCtaId ;  /* 0x0000000000027919 */ /* 0x000f220000008800 */
[----:B------:R-:W-:-:S04]  /*1570*/  MOV R3, 0x400 ;  /* 0x0000040000037802 */ /* 0x000fc80000000f00 */
[----:B----4-:R-:W-:Y:S02]  /*1580*/  LEA R3, R2, R3, 0x18 ;  /* 0x0000000302037211 */ /* 0x010fe400078ec0ff */
[----:B------:R-:W-:-:S03]  /*1590*/  SHF.L.U32 R2, R10, 0x1f, RZ ;  /* 0x0000001f0a027819 */ /* 0x000fc600000006ff */
[----:B------:R-:W-:-:S04]  /*15a0*/  IMAD R3, R12, 0x8, R3 ;  /* 0x000000080c037824 */ /* 0x000fc800078e0203 */
[----:B------:R-:W4:Y:S02]  /*15b0*/  SYNCS.PHASECHK.TRANS64.TRYWAIT P0, [R3+URZ+0x120], R2 ;  /* 0x00012002030075a7 */ /* 0x000f2400080011ff */
[----:B----4-:R-:W-:Y:S05]  /*15c0*/  @!P0 BRA `(.L_x_19) ;  /* 0x0000008800288947 */ /* 0x010fea0003800000 */
.L_x_117:
[----:B------:R-:W-:Y:S01]  /*15d0*/  VIADD R12, R12, 0x1 ;  /* 0x000000010c0c7836 */ /* 0x000fe20000000000 */
[----:B------:R4:W-:Y:S04]  /*15e0*/  SYNCS.ARRIVE.TRANS64.A1T0 RZ, [R3+URZ+0x110], RZ ;  /* 0x000110ff03ff79a7 */ /* 0x0009e800081000ff */
[----:B------:R-:W-:-:S04]  /*15f0*/  ISETP.NE.AND P0, PT, R12, 0x2, PT ;  /* 0x000000020c00780c */ /* 0x000fc80003f05270 */
[----:B------:R-:W-:Y:S02]  /*1600*/  SEL R12, R12, RZ, P0 ;  /* 0x000000ff0c0c7207 */ /* 0x000fe40000000000 */
[----:B----4-:R-:W-:-:S04]  /*1610*/  SEL R3, RZ, 0x1, P0 ;  /* 0x00000001ff037807 */ /* 0x010fc80000000000 */
[----:B------:R-:W-:-:S07]  /*1620*/  LOP3.LUT R10, R10, R3, RZ, 0x3c, !PT ;  /* 0x000000030a0a7212 */ /* 0x000fce00078e3cff */
.L_x_18:
[----:B------:R-:W-:Y:S01]  /*1630*/  UMOV UR4, 0x400 ;  /* 0x0000040000047882 */ /* 0x000fe20000000000 */
[----:B------:R-:W-:Y:S01]  /*1640*/  SHF.L.U32 R2, R15, 0x1f, RZ ;  /* 0x0000001f0f027819 */ /* 0x000fe200000006ff */
[----:B-1----:R-:W-:Y:S01]  /*1650*/  ULEA UR4, UR37, UR4, 0x18 ;  /* 0x0000000425047291 */ /* 0x002fe2000f8ec0ff */
[----:B------:R-:W-:Y:S01]  /*1660*/  R2UR UR35, R111 ;  /* 0x000000006f2372ca */ /* 0x000fe200000e0000 */
[----:B------:R-:W-:Y:S01]  /*1670*/  UISETP.GE.U32.AND UP0, UPT, UR13, 0x7f, UPT ;  /* 0x0000007f0d00788c */ /* 0x000fe2000bf06070 */
[----:B------:R-:W-:Y:S01]  /*1680*/  R2UR UR11, R112 ;  /* 0x00000000700b72ca */ /* 0x000fe200000e0000 */
[----:B------:R-:W-:Y:S01]  /*1690*/  ULEA UR8, UR6, UR4, 0x3 ;  /* 0x0000000406087291 */ /* 0x000fe2000f8e18ff */
[----:B------:R-:W-:-:S08]  /*16a0*/  UMOV UR24, URZ ;  /* 0x000000ff00187c82 */ /* 0x000fd00008000000 */
[----:B------:R1:W4:Y:S01]  /*16b0*/  SYNCS.PHASECHK.TRANS64.TRYWAIT P0, [UR8+0x30], R2 ;  /* 0x00003002ff0075a7 */ /* 0x0003220008001108 */
[----:B------:R-:W-:Y:S02]  /*16c0*/  USHF.L.U32 UR35, UR35, 0x7, URZ ;  /* 0x0000000723237899 */ /* 0x000fe400080006ff */
[----:B------:R-:W-:Y:S01]  /*16d0*/  USHF.L.U32 UR11, UR11, 0x7, URZ ;  /* 0x000000070b0b7899 */ /* 0x000fe200080006ff */
[----:B------:R-:W-:Y:S11]  /*16e0*/  BRA.U !UP0, `(.L_x_20) ;  /* 0x0000000108a47547 */ /* 0x000ff6000b800000 */
[----:B------:R-:W-:Y:S01]  /*16f0*/  UMOV UR16, URZ ;  /* 0x000000ff00107c82 */ /* 0x000fe20008000000 */
[----:B------:R-:W-:-:S05]  /*1700*/  UMOV UR17, UR6 ;  /* 0x0000000600117c82 */ /* 0x000fca0008000000 */
.L_x_25:
[----:B-1----:R-:W-:Y:S01]  /*1710*/  ULEA UR33, UR17, UR4, 0x3 ;  /* 0x0000000411217291 */ /* 0x002fe2000f8e18ff */
[----:B----4-:R-:W-:Y:S01]  /*1720*/  @!P5 MOV R3, 0x8000 ;  /* 0x000080000003d802 */ /* 0x010fe20000000f00 */
[----:B----4-:R-:W-:Y:S10]  /*1730*/  @P0 BRA `(.L_x_21) ;  /* 0x00000000000c0947 */ /* 0x010ff40003800000 */
[----:B------:R-:W-:-:S04]  /*1740*/  SHF.L.U32 R5, R15, 0x1f, RZ ;  /* 0x0000001f0f057819 */ /* 0x000fc800000006ff */
[----:B------:R-:W4:Y:S02]  /*1750*/  SYNCS.PHASECHK.TRANS64.TRYWAIT P0, [UR33+0x30], R5 ;  /* 0x00003005ff0075a7 */ /* 0x000f240008001121 */
[----:B----4-:R-:W-:Y:S05]  /*1760*/  @!P0 BRA `(.L_x_22) ;  /* 0x0000008400d48947 */ /* 0x010fea0003800000 */
.L_x_21:
[----:B------:R4:W-:Y:S01]  /*1770*/  @!P5 SYNCS.ARRIVE.TRANS64 RZ, [UR33], R3 ;  /* 0x00000003ffffd9a7 */ /* 0x0009e20008000021 */
[----:B------:R-:W-:Y:S04]  /*1780*/  BSSY.RECONVERGENT B0, `(.L_x_23) ;  /* 0x0000003000007945 */ /* 0x000fe80003800200 */
[----:B------:R-:W-:Y:S05]  /*1790*/  @P4 BRA `(.L_x_24) ;  /* 0x0000000000044947 */ /* 0x000fea0003800000 */
[----:B------:R-:W-:Y:S05]  /*17a0*/  BPT.TRAP 0x1 ;  /* 0x000000040000795c */ /* 0x000fea0000300000 */
.L_x_24:
[----:B------:R-:W-:Y:S05]  /*17b0*/  BSYNC.RECONVERGENT B0 ;  /* 0x0000000000007941 */ /* 0x000fea0003800200 */
.L_x_23:
[----:B------:R-:W-:Y:S02]  /*17c0*/  UIADD3 UR6, UPT, UPT, UR17, 0x1, URZ ;  /* 0x0000000111067890 */ /* 0x000fe4000fffe0ff */
[----:B------:R-:W-:Y:S02]  /*17d0*/  UIADD3 UR26, UP1, UPT, UR22, 0x80, URZ ;  /* 0x00000080161a7890 */ /* 0x000fe4000ff3e0ff */
[----:B------:R-:W-:Y:S02]  /*17e0*/  UISETP.NE.AND UP0, UPT, UR6, 0x6, UPT ;  /* 0x000000060600788c */ /* 0x000fe4000bf05270 */
[----:B------:R-:W-:Y:S02]  /*17f0*/  USHF.L.U32 UR34, UR16, 0x6, URZ ;  /* 0x0000000610227899 */ /* 0x000fe400080006ff */
[----:B------:R-:W-:Y:S02]  /*1800*/  USEL UR9, URZ, 0x1, UP0 ;  /* 0x00000001ff097887 */ /* 0x000fe40008000000 */
[----:B------:R-:W-:-:S02]  /*1810*/  USEL UR6, UR6, URZ, UP0 ;  /* 0x000000ff06067287 */ /* 0x000fc40008000000 */
[----:B------:R-:W-:Y:S02]  /*1820*/  UIADD3 UR20, UP0, UPT, UR22, 0x180, URZ ;  /* 0x0000018016147890 */ /* 0x000fe4000ff1e0ff */
[----:B------:R-:W-:Y:S01]  /*1830*/  ULEA UR8, UR6, UR4, 0x3 ;  /* 0x0000000406087291 */ /* 0x000fe2000f8e18ff */
[----:B------:R-:W-:Y:S01]  /*1840*/  LOP3.LUT R15, R15, UR9, RZ, 0x3c, !PT ;  /* 0x000000090f0f7c12 */ /* 0x000fe2000f8e3cff */
[----:B------:R-:W-:Y:S02]  /*1850*/  UIADD3.X UR27, UPT, UPT, URZ, UR23, URZ, UP1, !UPT ;  /* 0x00000017ff1b7290 */ /* 0x000fe40008ffe4ff */
[----:B------:R-:W-:Y:S01]  /*1860*/  UIADD3.X UR21, UPT, UPT, URZ, UR23, URZ, UP0, !UPT ;  /* 0x00000017ff157290 */ /* 0x000fe200087fe4ff */
[----:B-1----:R-:W-:Y:S01]  /*1870*/  SHF.L.U32 R2, R15, 0x1f, RZ ;  /* 0x0000001f0f027819 */ /* 0x002fe200000006ff */
[----:B------:R-:W-:Y:S01]  /*1880*/  UMOV UR18, 0x0 ;  /* 0x0000000000127882 */ /* 0x000fe20000000000 */
[----:B------:R-:W-:Y:S01]  /*1890*/  UMOV UR19, 0x10000000 ;  /* 0x1000000000137882 */ /* 0x000fe20000000000 */
[----:B------:R-:W-:Y:S01]  /*18a0*/  UMOV UR12, UR36 ;  /* 0x00000024000c7c82 */ /* 0x000fe20008000000 */
[----:B------:R1:W1:Y:S01]  /*18b0*/  SYNCS.PHASECHK.TRANS64.TRYWAIT P0, [UR8+0x30], R2 ;  /* 0x00003002ff0075a7 */ /* 0x0002620008001108 */
[----:B------:R-:W-:Y:S01]  /*18c0*/  ULEA UR8, UR17, UR4, 0xe ;  /* 0x0000000411087291 */ /* 0x000fe2000f8e70ff */
[----:B------:R-:W-:Y:S01]  /*18d0*/  UMOV UR9, UR33 ;  /* 0x0000002100097c82 */ /* 0x000fe20008000000 */
[----:B------:R-:W-:-:S02]  /*18e0*/  UMOV UR10, UR34 ;  /* 0x00000022000a7c82 */ /* 0x000fc40008000000 */
[----:B------:R-:W-:Y:S02]  /*18f0*/  UIADD3 UR32, UPT, UPT, UR8, 0x8400, URZ ;  /* 0x0000840008207890 */ /* 0x000fe4000fffe0ff */
[----:B------:R-:W-:Y:S02]  /*1900*/  UIADD3 UR8, UPT, UPT, UR8, 0x20400, URZ ;  /* 0x0002040008087890 */ /* 0x000fe4000fffe0ff */
[----:B------:R-:W-:Y:S01]  /*1910*/  UIADD3 UR16, UPT, UPT, UR16, 0x1, URZ ;  /* 0x0000000110107890 */ /* 0x000fe2000fffe0ff */
[----:B------:R-:W-:Y:S01]  /*1920*/  UMOV UR24, UR5 ;  /* 0x0000000500187c82 */ /* 0x000fe20008000000 */
[----:B------:R-:W-:Y:S02]  /*1930*/  UMOV UR17, UR6 ;  /* 0x0000000600117c82 */ /* 0x000fe40008000000 */
[----:B------:R-:W-:Y:S01]  /*1940*/  UISETP.NE.AND UP0, UPT, UR16, UR5, UPT ;  /* 0x000000051000728c */ /* 0x000fe2000bf05270 */
[----:B------:R1:W-:Y:S02]  /*1950*/  UTMALDG.3D [UR32], [UR26], desc[UR18] ;  /* 0x000012201a0075b4 */ /* 0x0003e40008011000 */
[----:B------:R1:W-:Y:S06]  /*1960*/  UTMALDG.3D [UR8], [UR20], desc[UR18] ;  /* 0x00001208140075b4 */ /* 0x0003ec0008011000 */
[----:B------:R-:W-:Y:S05]  /*1970*/  BRA.U UP0, `(.L_x_25) ;  /* 0xfffffffd00647547 */ /* 0x000fea000b83ffff */
.L_x_20:
[----:B-1--4-:R-:W-:Y:S01]  /*1980*/  PLOP3.LUT P0, PT, PT, PT, UP3, 0x80, 0x8 ;  /* 0x000000000008781c */ /* 0x012fe20003f0f038 */
[----:B------:R-:W-:Y:S01]  /*1990*/  ULEA UR8, UR6, UR4, 0x3 ;  /* 0x0000000406087291 */ /* 0x000fe2000f8e18ff */
[----:B------:R-:W-:Y:S01]  /*19a0*/  SHF.L.U32 R2, R15, 0x1f, RZ ;  /* 0x0000001f0f027819 */ /* 0x000fe200000006ff */
[----:B------:R-:W-:-:S10]  /*19b0*/  UISETP.GT.AND UP0, UPT, UR15, UR14, UPT ;  /* 0x0000000e0f00728c */ /* 0x000fd4000bf04270 */
[----:B------:R-:W-:Y:S01]  /*19c0*/  @!P0 SYNCS.ARRIVE.TRANS64.A1T0 RZ, [UR4+0xa8], RZ ;  /* 0x0000a8ffffff89a7 */ /* 0x000fe20008100004 */
[----:B------:R1:W4:Y:S01]  /*19d0*/  SYNCS.PHASECHK.TRANS64.TRYWAIT P0, [UR8+0x30], R2 ;  /* 0x00003002ff0075a7 */ /* 0x0003220008001108 */
[----:B------:R-:W-:Y:S05]  /*19e0*/  BRA.U !UP0, `(.L_x_26) ;  /* 0x0000000108a87547 */ /* 0x000fea000b800000 */
[----:B------:R-:W-:Y:S01]  /*19f0*/  UIADD3 UR21, UPT, UPT, UR7, UR24, URZ ;  /* 0x0000001807157290 */ /* 0x000fe2000fffe0ff */
[----:B------:R-:W-:-:S11]  /*1a00*/  UMOV UR25, UR6 ;  /* 0x0000000600197c82 */ /* 0x000fd60008000000 */
.L_x_31:
[----:B-1----:R-:W-:Y:S01]  /*1a10*/  ULEA UR17, UR25, UR4, 0x3 ;  /* 0x0000000419117291 */ /* 0x002fe2000f8e18ff */
[----:B----4-:R-:W-:Y:S01]  /*1a20*/  @!P5 MOV R3, 0x8000 ;  /* 0x000080000003d802 */ /* 0x010fe20000000f00 */
[----:B----4-:R-:W-:Y:S10]  /*1a30*/  @P0 BRA `(.L_x_27) ;  /* 0x00000000000c0947 */ /* 0x010ff40003800000 */
[----:B------:R-:W-:-:S04]  /*1a40*/  SHF.L.U32 R5, R15, 0x1f, RZ ;  /* 0x0000001f0f057819 */ /* 0x000fc800000006ff */
[----:B------:R-:W4:Y:S02]  /*1a50*/  SYNCS.PHASECHK.TRANS64.TRYWAIT P0, [UR17+0x30], R5 ;  /* 0x00003005ff0075a7 */ /* 0x000f240008001111 */
[----:B----4-:R-:W-:Y:S05]  /*1a60*/  @!P0 BRA `(.L_x_28) ;  /* 0x00000084002c8947 */ /* 0x010fea0003800000 */
.L_x_27:
[----:B------:R4:W-:Y:S01]  /*1a70*/  @!P5 SYNCS.ARRIVE.TRANS64 RZ, [UR17], R3 ;  /* 0x00000003ffffd9a7 */ /* 0x0009e20008000011 */
[----:B------:R-:W-:Y:S04]  /*1a80*/  BSSY.RECONVERGENT B0, `(.L_x_29) ;  /* 0x0000003000007945 */ /* 0x000fe80003800200 */
[----:B------:R-:W-:Y:S05]  /*1a90*/  @P4 BRA `(.L_x_30) ;  /* 0x0000000000044947 */ /* 0x000fea0003800000 */
[----:B------:R-:W-:Y:S05]  /*1aa0*/  BPT.TRAP 0x1 ;  /* 0x000000040000795c */ /* 0x000fea0000300000 */
.L_x_30:
[----:B------:R-:W-:Y:S05]  /*1ab0*/  BSYNC.RECONVERGENT B0 ;  /* 0x0000000000007941 */ /* 0x000fea0003800200 */
.L_x_29:
        /* <DEDUP_REMOVED lines=20> */
[----:B------:R-:W-:Y:S01]  /*1c00*/  UIADD3 UR8, UPT, UPT, UR8, 0x20400, URZ ;  /* 0x0002040008087890 */ /* 0x000fe2000fffe0ff */
[----:B------:R-:W-:Y:S01]  /*1c10*/  UMOV UR9, UR17 ;  /* 0x0000001100097c82 */ /* 0x000fe20008000000 */
[----:B------:R-:W-:Y:S01]  /*1c20*/  UMOV UR10, UR18 ;  /* 0x00000012000a7c82 */ /* 0x000fe20008000000 */
[----:B------:R-:W-:Y:S01]  /*1c30*/  UIADD3 UR24, UPT, UPT, UR24, 0x1, URZ ;  /* 0x0000000118187890 */ /* 0x000fe2000fffe0ff */
[----:B------:R-:W-:-:S03]  /*1c40*/  UMOV UR25, UR6 ;  /* 0x0000000600197c82 */ /* 0x000fc60008000000 */
[----:B------:R1:W-:Y:S01]  /*1c50*/  UTMALDG.3D [UR16], [UR30], desc[UR26] ;  /* 0x00001a101e0075b4 */ /* 0x0003e20008011000 */
[----:B------:R-:W-:Y:S01]  /*1c60*/  UISETP.NE.AND UP0, UPT, UR24, UR21, UPT ;  /* 0x000000151800728c */ /* 0x000fe2000bf05270 */
[----:B------:R1:W-:Y:S08]  /*1c70*/  UTMALDG.3D [UR8], [UR28], desc[UR26] ;  /* 0x00001a081c0075b4 */ /* 0x0003f00008011000 */
[----:B------:R-:W-:Y:S05]  /*1c80*/  BRA.U UP0, `(.L_x_31) ;  /* 0xfffffffd00607547 */ /* 0x000fea000b83ffff */
.L_x_26:
[C---:B-1----:R-:W-:Y:S01]  /*1c90*/  LEA R2, R14.reuse, UR4, 0x3 ;  /* 0x000000040e027c11 */ /* 0x042fe2000f8e18ff */
[----:B------:R-:W-:Y:S01]  /*1ca0*/  NOP ;  /* 0x0000000000007918 */ /* 0x000fe20000000000 */
[----:B----4-:R-:W-:Y:S02]  /*1cb0*/  SHF.L.U32 R3, R13, 0x1f, RZ ;  /* 0x0000001f0d037819 */ /* 0x010fe400000006ff */
[----:B------:R-:W-:Y:S02]  /*1cc0*/  LEA R4, R14, UR4, 0x4 ;  /* 0x000000040e047c11 */ /* 0x000fe4000f8e20ff */
[----:B------:R-:W1:Y:S02]  /*1cd0*/  SYNCS.PHASECHK.TRANS64.TRYWAIT P0, [R2+URZ+0xb0], R3 ;  /* 0x0000b003020075a7 */ /* 0x000e6400080011ff */
[----:B-1----:R-:W-:Y:S05]  /*1ce0*/  @!P0 BRA `(.L_x_32) ;  /* 0x0000008000a48947 */ /* 0x002fea0003800000 */
.L_x_120:
[----:B------:R-:W4:Y:S01]  /*1cf0*/  LDS.128 R4, [R4+0x140] ;  /* 0x0001400004047984 */ /* 0x000f220000000c00 */
[----:B---3--:R-:W-:Y:S01]  /*1d00*/  ISETP.GE.AND P0, PT, R66, 0x1, PT ;  /* 0x000000014200780c */ /* 0x008fe20003f06270 */
[----:B-1----:R-:W-:Y:S01]  /*1d10*/  VIADD R2, R2, 0xc0 ;  /* 0x000000c002027836 */ /* 0x002fe20000000000 */
[----:B------:R-:W-:Y:S01]  /*1d20*/  @!PT LDS RZ, [RZ] ;  /* 0x00000000fffff984 */ /* 0x000fe20000000800 */
[----:B------:R-:W-:Y:S01]  /*1d30*/  @!PT LDS RZ, [RZ] ;  /* 0x00000000fffff984 */ /* 0x000fe20000000800 */
[----:B------:R-:W-:Y:S01]  /*1d40*/  @!PT LDS RZ, [RZ] ;  /* 0x00000000fffff984 */ /* 0x000fe20000000800 */
[----:B------:R-:W-:Y:S01]  /*1d50*/  @!PT LDS RZ, [RZ] ;  /* 0x00000000fffff984 */ /* 0x000fe20000000800 */
[----:B------:R1:W-:Y:S06]  /*1d60*/  MEMBAR.ALL.CTA ;  /* 0x0000000000007992 */ /* 0x0003ec0000008000 */
[----:B-1----:R-:W1:Y:S01]  /*1d70*/  FENCE.VIEW.ASYNC.S ;  /* 0x00000000000073c6 */ /* 0x002e620000000000 */
[----:B------:R-:W-:-:S04]  /*1d80*/  PRMT R2, RZ, 0x654, R2 ;  /* 0x00000654ff027816 */ /* 0x000fc80000000002 */
[----:B-1----:R1:W-:Y:S01]  /*1d90*/  SYNCS.ARRIVE.TRANS64.RED.A1T0 RZ, [R2+URZ], RZ ;  /* 0x000000ff02ff79a7 */ /* 0x0023e200081004ff */
[----:B----4-:R-:W-:-:S13]  /*1da0*/  LOP3.LUT P2, RZ, R6, 0x1, RZ, 0xc0, !PT ;  /* 0x0000000106ff7812 */ /* 0x010fda000784c0ff */
[----:B------:R-:W-:Y:S01]  /*1db0*/  @P2 SHF.R.U32.HI R3, RZ, 0x10, R5 ;  /* 0x00000010ff032819 */ /* 0x000fe20000011605 */
[----:B------:R-:W-:Y:S01]  /*1dc0*/  VOTEU.ANY UP0, P2 ;  /* 0x0000000000ff7886 */ /* 0x000fe20001000100 */
[----:B------:R-:W-:Y:S02]  /*1dd0*/  @P2 MOV R11, R4 ;  /* 0x00000004000b2202 */ /* 0x000fe40000000f00 */
[----:B------:R-:W-:Y:S02]  /*1de0*/  @P2 R2UR.BROADCAST UR8, R3 ;  /* 0x00000000030822ca */ /* 0x000fe400008e0000 */
[----:B------:R-:W-:-:S11]  /*1df0*/  @P2 LOP3.LUT R8, R5, 0xffff, RZ, 0xc0, !PT ;  /* 0x0000ffff05082812 */ /* 0x000fd600078ec0ff */
[----:B------:R-:W-:Y:S01]  /*1e00*/  @UP0 UMOV UR36, UR8 ;  /* 0x0000000800240c82 */ /* 0x000fe20008000000 */
[----:B-1----:R-:W-:Y:S05]  /*1e10*/  @!P0 BRA `(.L_x_33) ;  /* 0x0000000000b88947 */ /* 0x002fea0003800000 */
[----:B------:R-:W2:Y:S01]  /*1e20*/  LDC.64 R4, c[0x0][0xb18] ;  /* 0x0002c600ff047b82 */ /* 0x000ea20000000a00 */
[----:B------:R-:W-:-:S07]  /*1e30*/  ISETP.NE.AND P3, PT, R66, 0x1, PT ;  /* 0x000000014200780c */ /* 0x000fce0003f65270 */
[----:B------:R-:W1:Y:S08]  /*1e40*/  LDC.64 R6, c[0x0][0xb10] ;  /* 0x0002c400ff067b82 */ /* 0x000e700000000a00 */
[----:B------:R-:W3:Y:S08]  /*1e50*/  LDC R16, c[0x0][0xb20] ;  /* 0x0002c800ff107b82 */ /* 0x000ef00000000800 */
[----:B------:R-:W4:Y:S01]  /*1e60*/  LDC R18, c[0x0][0xb0c] ;  /* 0x0002c300ff127b82 */ /* 0x000f220000000800 */
[----:B--2---:R-:W-:Y:S01]  /*1e70*/  IMAD.HI.U32 R17, R0, R5, RZ ;  /* 0x0000000500117227 */ /* 0x004fe200078e00ff */
[----:B------:R-:W-:-:S03]  /*1e80*/  ISETP.NE.AND P0, PT, R4, 0x1, PT ;  /* 0x000000010400780c */ /* 0x000fc60003f05270 */
[----:B------:R-:W-:-:S03]  /*1e90*/  IMAD.HI.U32 R5, R8, R5, RZ ;  /* 0x0000000508057227 */ /* 0x000fc600078e00ff */
[----:B------:R-:W2:Y:S01]  /*1ea0*/  LDC.64 R2, c[0x0][0xb28] ;  /* 0x0002ca00ff027b82 */ /* 0x000ea20000000a00 */
[----:B-1----:R-:W-:-:S04]  /*1eb0*/  IMAD.HI.U32 R20, R9, R6, RZ ;  /* 0x0000000609147227 */ /* 0x002fc800078e00ff */
[----:B------:R-:W-:Y:S01]  /*1ec0*/  IMAD.HI.U32 R22, R11, R6, RZ ;  /* 0x000000060b167227 */ /* 0x000fe200078e00ff */
[----:B------:R-:W-:Y:S02]  /*1ed0*/  SHF.R.U32.HI R20, RZ, R7, R20 ;  /* 0x00000007ff147219 */ /* 0x000fe40000011614 */
[-C--:B---3--:R-:W-:Y:S02]  /*1ee0*/  SHF.R.U32.HI R17, RZ, R16.reuse, R17 ;  /* 0x00000010ff117219 */ /* 0x088fe40000011611 */
[----:B------:R-:W-:Y:S02]  /*1ef0*/  SHF.R.U32.HI R5, RZ, R16, R5 ;  /* 0x00000010ff057219 */ /* 0x000fe40000011605 */
[----:B------:R-:W-:Y:S02]  /*1f00*/  SEL R17, R0, R17, !P0 ;  /* 0x0000001100117207 */ /* 0x000fe40004000000 */
[----:B------:R-:W-:Y:S02]  /*1f10*/  SHF.R.U32.HI R22, RZ, R7, R22 ;  /* 0x00000007ff167219 */ /* 0x000fe40000011616 */
[----:B----4-:R-:W-:-:S02]  /*1f20*/  ISETP.NE.AND P1, PT, R18, 0x1, PT ;  /* 0x000000011200780c */ /* 0x010fc40003f25270 */
[----:B------:R-:W-:Y:S02]  /*1f30*/  SEL R5, R8, R5, !P0 ;  /* 0x0000000508057207 */ /* 0x000fe40004000000 */
[----:B------:R-:W-:Y:S02]  /*1f40*/  SEL R19, R9, R20, !P1 ;  /* 0x0000001409137207 */ /* 0x000fe40004800000 */
[----:B------:R-:W-:Y:S01]  /*1f50*/  SEL R7, R11, R22, !P1 ;  /* 0x000000160b077207 */ /* 0x000fe20004800000 */
[----:B--2---:R-:W-:-:S04]  /*1f60*/  IMAD.HI.U32 R20, R17, R2, RZ ;  /* 0x0000000211147227 */ /* 0x004fc800078e00ff */
[----:B------:R-:W-:Y:S01]  /*1f70*/  IMAD.HI.U32 R6, R19, R2, RZ ;  /* 0x0000000213067227 */ /* 0x000fe200078e00ff */
[----:B------:R-:W-:-:S04]  /*1f80*/  @P3 SHF.R.U32.HI R17, RZ, R3, R20 ;  /* 0x00000003ff113219 */ /* 0x000fc80000011614 */
[----:B------:R-:W-:Y:S01]  /*1f90*/  @P3 SHF.R.U32.HI R19, RZ, R3, R6 ;  /* 0x00000003ff133219 */ /* 0x000fe20000011606 */
[----:B------:R-:W-:-:S04]  /*1fa0*/  IMAD R17, R66, R17, RZ ;  /* 0x0000001142117224 */ /* 0x000fc800078e02ff */
[----:B------:R-:W-:Y:S01]  /*1fb0*/  IMAD R6, R66, R19, RZ ;  /* 0x0000001342067224 */ /* 0x000fe200078e02ff */
[C---:B------:R-:W-:Y:S02]  /*1fc0*/  ISETP.GE.AND P0, PT, R5.reuse, R17, PT ;  /* 0x000000110500720c */ /* 0x040fe40003f06270 */
[----:B------:R-:W-:Y:S02]  /*1fd0*/  IADD3 R17, PT, PT, -R5, RZ, RZ ;  /* 0x000000ff05117210 */ /* 0x000fe40007ffe1ff */
[----:B------:R-:W-:Y:S01]  /*1fe0*/  ISETP.GE.OR P0, PT, R7, R6, P0 ;  /* 0x000000060700720c */ /* 0x000fe20000706670 */
[----:B------:R-:W-:-:S04]  /*1ff0*/  IMAD.HI.U32 R6, R5, R2, RZ ;  /* 0x0000000205067227 */ /* 0x000fc800078e00ff */
[----:B------:R-:W-:Y:S01]  /*2000*/  IMAD R8, R4, R17, R8 ;  /* 0x0000001104087224 */ /* 0x000fe200078e0208 */
[----:B------:R-:W-:-:S04]  /*2010*/  SHF.R.U32.HI R6, RZ, R3, R6 ;  /* 0x00000003ff067219 */ /* 0x000fc80000011606 */
[----:B------:R-:W-:-:S03]  /*2020*/  SEL R6, R5, R6, !P3 ;  /* 0x0000000605067207 */ /* 0x000fc60005800000 */
[----:B------:R-:W-:-:S04]  /*2030*/  @!P0 IMAD.HI.U32 R16, R7, R2, RZ ;  /* 0x0000000207108227 */ /* 0x000fc800078e00ff */
[----:B------:R-:W-:Y:S01]  /*2040*/  IMAD.MOV R2, RZ, RZ, -R6 ;  /* 0x000000ffff027224 */ /* 0x000fe200078e0a06 */
[----:B------:R-:W-:-:S03]  /*2050*/  @!P0 SHF.R.U32.HI R16, RZ, R3, R16 ;  /* 0x00000003ff108219 */ /* 0x000fc60000011610 */
[----:B------:R-:W-:Y:S01]  /*2060*/  IMAD R2, R66, R2, R5 ;  /* 0x0000000242027224 */ /* 0x000fe200078e0205 */
        /* <DEDUP_REMOVED lines=9> */
.L_x_33:
[----:B------:R-:W1:Y:S02]  /*2100*/  LDCU UR8, c[0x0][0xb30] ;  /* 0x00016600ff0877ac */ /* 0x000e640008000800 */
[----:B-1----:R-:W-:-:S09]  /*2110*/  UISETP.NE.AND UP0, UPT, UR8, 0x1, UPT ;  /* 0x000000010800788c */ /* 0x002fd2000bf05270 */
[----:B------:R-:W-:Y:S05]  /*2120*/  BRA.U UP0, `(.L_x_34) ;  /* 0x0000000100407547 */ /* 0x000fea000b800000 */
[----:B------:R-:W1:Y:S08]  /*2130*/  LDC.64 R4, c[0x0][0xb10] ;  /* 0x0002c400ff047b82 */ /* 0x000e700000000a00 */
[----:B------:R-:W3:Y:S08]  /*2140*/  LDC.64 R2, c[0x0][0xb18] ;  /* 0x0002c600ff027b82 */ /* 0x000ef00000000a00 */
[----:B------:R-:W4:Y:S08]  /*2150*/  LDC R6, c[0x0][0xb20] ;  /* 0x0002c800ff067b82 */ /* 0x000f300000000800 */
[----:B------:R-:W2:Y:S01]  /*2160*/  LDC R16, c[0x0][0xb0c] ;  /* 0x0002c300ff107b82 */ /* 0x000ea20000000800 */
[----:B-1----:R-:W-:-:S05]  /*2170*/  IMAD.HI.U32 R4, R11, R4, RZ ;  /* 0x000000040b047227 */ /* 0x002fca00078e00ff */
[----:B------:R-:W-:Y:S01]  /*2180*/  SHF.R.U32.HI R4, RZ, R5, R4 ;  /* 0x00000005ff047219 */ /* 0x000fe20000011604 */
[----:B---3--:R-:W-:Y:S01]  /*2190*/  IMAD.HI.U32 R3, R8, R3, RZ ;  /* 0x0000000308037227 */ /* 0x008fe200078e00ff */
[----:B------:R-:W-:-:S04]  /*21a0*/  ISETP.NE.AND P0, PT, R2, 0x1, PT ;  /* 0x000000010200780c */ /* 0x000fc80003f05270 */
[----:B----4-:R-:W-:-:S04]  /*21b0*/  SHF.R.U32.HI R3, RZ, R6, R3 ;  /* 0x00000006ff037219 */ /* 0x010fc80000011603 */
[----:B------:R-:W-:Y:S02]  /*21c0*/  SEL R3, R8, R3, !P0 ;  /* 0x0000000308037207 */ /* 0x000fe40004000000 */
[----:B--2---:R-:W-:-:S04]  /*21d0*/  ISETP.NE.AND P1, PT, R16, 0x1, PT ;  /* 0x000000011000780c */ /* 0x004fc80003f25270 */
[----:B------:R-:W-:-:S05]  /*21e0*/  SEL R4, R11, R4, !P1 ;  /* 0x000000040b047207 */ /* 0x000fca0004800000 */
[----:B------:R-:W-:Y:S02]  /*21f0*/  IMAD.IADD R5, R3, 0x1, -R4 ;  /* 0x0000000103057824 */ /* 0x000fe400078e0a04 */
[----:B------:R-:W-:Y:S02]  /*2200*/  IMAD.IADD R3, R4, 0x1, -R3 ;  /* 0x0000000104037824 */ /* 0x000fe400078e0a03 */
[----:B------:R-:W-:Y:S02]  /*2210*/  IMAD R11, R5, R16, R11 ;  /* 0x00000010050b7224 */ /* 0x000fe400078e020b */
[----:B------:R-:W-:-:S07]  /*2220*/  IMAD R8, R3, R2, R8 ;  /* 0x0000000203087224 */ /* 0x000fce00078e0208 */
.L_x_34:
[----:B------:R-:W-:Y:S01]  /*2230*/  VIADD R14, R14, 0x1 ;  /* 0x000000010e0e7836 */ /* 0x000fe20000000000 */
[----:B------:R-:W-:Y:S01]  /*2240*/  UPLOP3.LUT UP3, UPT, UPT, UPT, UPT, 0x80, 0x8 ;  /* 0x000000000008789c */ /* 0x000fe20003f6f070 */
[----:B------:R-:W-:Y:S02]  /*2250*/  IMAD.IADD R111, R11, 0x1, R108 ;  /* 0x000000010b6f7824 */ /* 0x000fe400078e026c */
[----:B------:R-:W-:Y:S01]  /*2260*/  IMAD.IADD R112, R8, 0x1, R87 ;  /* 0x0000000108707824 */ /* 0x000fe200078e0257 */
[----:B------:R-:W-:-:S04]  /*2270*/  ISETP.NE.AND P0, PT, R14, 0x2, PT ;  /* 0x000000020e00780c */ /* 0x000fc80003f05270 */
[----:B------:R-:W-:Y:S02]  /*2280*/  SEL R2, RZ, 0x1, P0 ;  /* 0x00000001ff027807 */ /* 0x000fe40000000000 */
[----:B------:R-:W-:Y:S02]  /*2290*/  SEL R14, R14, RZ, P0 ;  /* 0x000000ff0e0e7207 */ /* 0x000fe40000000000 */
[----:B------:R-:W-:Y:S01]  /*22a0*/  LOP3.LUT R13, R13, R2, RZ, 0x3c, !PT ;  /* 0x000000020d0d7212 */ /* 0x000fe200078e3cff */
[----:B------:R-:W-:Y:S06]  /*22b0*/  @P2 BRA `(.L_x_35) ;  /* 0xfffffff0009c2947 */ /* 0x000fec000383ffff */
[----:B------:R-:W-:Y:S01]  /*22c0*/  UIADD3 UR4, UPT, UPT, UR4, 0x30, URZ ;  /* 0x0000003004047890 */ /* 0x000fe2000fffe0ff */
[----:B------:R-:W-:-:S03]  /*22d0*/  SHF.L.U32 R3, R15, 0x1f, RZ ;  /* 0x0000001f0f037819 */ /* 0x000fc600000006ff */
[----:B------:R-:W-:-:S09]  /*22e0*/  ULEA UR5, UR6, UR4, 0x3 ;  /* 0x0000000406057291 */ /* 0x000fd2000f8e18ff */
[----:B------:R-:W1:Y:S02]  /*22f0*/  SYNCS.PHASECHK.TRANS64.TRYWAIT P0, [UR5], R3 ;  /* 0x00000003ff0075a7 */ /* 0x000e640008001105 */
[----:B-1----:R-:W-:Y:S05]  /*2300*/  @!P0 BRA `(.L_x_36) ;  /* 0x0000007c00308947 */ /* 0x002fea0003800000 */
.L_x_122:
[----:B------:R-:W-:-:S04]  /*2310*/  UIADD3 UR6, UPT, UPT, UR6, 0x1, URZ ;  /* 0x0000000106067890 */ /* 0x000fc8000fffe0ff */
[----:B------:R-:W-:-:S04]  /*2320*/  UISETP.NE.AND UP0, UPT, UR6, 0x6, UPT ;  /* 0x000000060600788c */ /* 0x000fc8000bf05270 */
[----:B------:R-:W-:Y:S02]  /*2330*/  USEL UR7, URZ, 0x1, UP0 ;  /* 0x00000001ff077887 */ /* 0x000fe40008000000 */
[----:B------:R-:W-:-:S04]  /*2340*/  USEL UR6, UR6, URZ, UP0 ;  /* 0x000000ff06067287 */ /* 0x000fc80008000000 */
[----:B------:R-:W-:Y:S01]  /*2350*/  ULEA UR5, UR6, UR4, 0x3 ;  /* 0x0000000406057291 */ /* 0x000fe2000f8e18ff */
[----:B------:R-:W-:-:S04]  /*2360*/  LOP3.LUT R2, R15, UR7, RZ, 0x3c, !PT ;  /* 0x000000070f027c12 */ /* 0x000fc8000f8e3cff */
[----:B-1----:R-:W-:-:S04]  /*2370*/  SHF.L.U32 R3, R2, 0x1f, RZ ;  /* 0x0000001f02037819 */ /* 0x002fc800000006ff */
[----:B------:R-:W1:Y:S02]  /*2380*/  SYNCS.PHASECHK.TRANS64.TRYWAIT P0, [UR5], R3 ;  /* 0x00000003ff0075a7 */ /* 0x000e640008001105 */
[----:B-1----:R-:W-:Y:S05]  /*2390*/  @!P0 BRA `(.L_x_37) ;  /* 0x0000007c00248947 */ /* 0x002fea0003800000 */
.L_x_124:
        /* <DEDUP_REMOVED lines=9> */
.L_x_126:
        /* <DEDUP_REMOVED lines=9> */
.L_x_128:
        /* <DEDUP_REMOVED lines=9> */
.L_x_130:
[----:B------:R-:W-:-:S04]  /*2550*/  UIADD3 UR6, UPT, UPT, UR6, 0x1, URZ ;  /* 0x0000000106067890 */ /* 0x000fc8000fffe0ff */
[----:B------:R-:W-:-:S04]  /*2560*/  UISETP.NE.AND UP0, UPT, UR6, 0x6, UPT ;  /* 0x000000060600788c */ /* 0x000fc8000bf05270 */
[----:B------:R-:W-:Y:S02]  /*2570*/  USEL UR5, URZ, 0x1, UP0 ;  /* 0x00000001ff057887 */ /* 0x000fe40008000000 */
[----:B------:R-:W-:-:S04]  /*2580*/  USEL UR6, UR6, URZ, UP0 ;  /* 0x000000ff06067287 */ /* 0x000fc80008000000 */
[----:B------:R-:W-:Y:S01]  /*2590*/  ULEA UR6, UR6, UR4, 0x3 ;  /* 0x0000000406067291 */ /* 0x000fe2000f8e18ff */
[----:B-1----:R-:W-:-:S04]  /*25a0*/  LOP3.LUT R3, R2, UR5, RZ, 0x3c, !PT ;  /* 0x0000000502037c12 */ /* 0x002fc8000f8e3cff */
[----:B------:R-:W-:Y:S01]  /*25b0*/  SHF.L.U32 R3, R3, 0x1f, RZ ;  /* 0x0000001f03037819 */ /* 0x000fe200000006ff */
[----:B--2---:R-:W-:-:S07]  /*25c0*/  IMAD.U32 R0, RZ, RZ, UR6 ;  /* 0x00000006ff007e24 */ /* 0x004fce000f8e00ff */
.L_x_41:
[----:B-1----:R1:W2:Y:S02]  /*25d0*/  SYNCS.PHASECHK.TRANS64.TRYWAIT P0, [R0+URZ], R3 ;  /* 0x00000003000075a7 */ /* 0x0022a400080011ff */
[----:B--2---:R-:W-:Y:S05]  /*25e0*/  @!P0 NANOSLEEP.SYNCS 0x989680 ;  /* 0x009896800000895d */ /* 0x004fea0003900000 */
[----:B------:R-:W2:Y:S02]  /*25f0*/  @!P0 SYNCS.PHASECHK.TRANS64 P0, [R0+URZ], R3 ;  /* 0x00000003000085a7 */ /* 0x000ea400080010ff */
[----:B--2---:R-:W-:Y:S05]  /*2600*/  @P0 EXIT ;  /* 0x000000000000094d */ /* 0x004fea0003800000 */
[----:B------:R-:W-:Y:S05]  /*2610*/  BRA `(.L_x_41) ;  /* 0xfffffffc00ec7947 */ /* 0x000fea000383ffff */
.L_x_17:
[----:B------:R-:W-:-:S04]  /*2620*/  UISETP.NE.AND UP0, UPT, UR37, URZ, UPT ;  /* 0x000000ff2500728c */ /* 0x000fc8000bf05270 */
[----:B------:R-:W-:-:S09]  /*2630*/  UISETP.NE.OR UP0, UPT, UR8, 0x1, UP0 ;  /* 0x000000010800788c */ /* 0x000fd20008705670 */
[----:B------:R-:W-:Y:S05]  /*2640*/  BRA.U UP0, `(.L_x_42) ;  /* 0x0000000500487547 */ /* 0x000fea000b800000 */
[----:B------:R-:W-:Y:S01]  /*2650*/  ISETP.NE.AND P2, PT, R2, RZ, PT ;  /* 0x000000ff0200720c */ /* 0x000fe20003f45270 */
[----:B------:R-:W-:Y:S01]  /*2660*/  IMAD.MOV.U32 R12, RZ, RZ, 0x1 ;  /* 0x00000001ff0c7424 */ /* 0x000fe200078e00ff */
[----:B------:R-:W-:Y:S02]  /*2670*/  CS2R R10, SRZ ;  /* 0x00000000000a7805 */ /* 0x000fe4000001ff00 */
[----:B------:R-:W-:Y:S01]  /*2680*/  CS2R R8, SRZ ;  /* 0x0000000000087805 */ /* 0x000fe2000001ff00 */
[----:B------:R-:W-:Y:S01]  /*2690*/  UMOV UR4, 0x400 ;  /* 0x0000040000047882 */ /* 0x000fe20000000000 */
[----:B------:R-:W-:Y:S01]  /*26a0*/  UMOV UR6, URZ ;  /* 0x000000ff00067c82 */ /* 0x000fe20008000000 */
[----:B------:R-:W-:-:S12]  /*26b0*/  ULEA UR37, UR37, UR4, 0x18 ;  /* 0x0000000425257291 */ /* 0x000fd8000f8ec0ff */
.L_x_46:
[----:B------:R-:W-:Y:S02]  /*26c0*/  LEA R0, R8, UR37, 0x3 ;  /* 0x0000002508007c11 */ /* 0x000fe4000f8e18ff */
[----:B------:R-:W-:-:S03]  /*26d0*/  SHF.L.U32 R5, R9, 0x1f, RZ ;  /* 0x0000001f09057819 */ /* 0x000fc600000006ff */
[----:B------:R-:W-:Y:S01]  /*26e0*/  VIADD R4, R0, 0x120 ;  /* 0x0000012000047836 */ /* 0x000fe20000000000 */
[----:B------:R-:W1:Y:S02]  /*26f0*/  SYNCS.PHASECHK.TRANS64.TRYWAIT P0, [R0+URZ+0x110], R5 ;  /* 0x00011005000075a7 */ /* 0x000e6400080011ff */
[----:B-1----:R-:W-:Y:S05]  /*2700*/  @!P0 BRA `(.L_x_43) ;  /* 0x0000007800a88947 */ /* 0x002fea0003800000 */
.L_x_131:
[----:B------:R-:W-:Y:S01]  /*2710*/  ULEA UR5, UR6, UR37, 0x3 ;  /* 0x0000002506057291 */ /* 0x000fe2000f8e18ff */
[----:B------:R-:W-:Y:S02]  /*2720*/  PRMT R4, RZ, 0x654, R4 ;  /* 0x00000654ff047816 */ /* 0x000fe40000000004 */
[----:B-1----:R-:W-:Y:S01]  /*2730*/  SHF.L.U32 R5, R12, 0x1f, RZ ;  /* 0x0000001f0c057819 */ /* 0x002fe200000006ff */
[----:B------:R-:W-:Y:S01]  /*2740*/  UIADD3 UR4, UPT, UPT, UR5, 0xb0, URZ ;  /* 0x000000b005047890 */ /* 0x000fe2000fffe0ff */
[----:B------:R1:W-:Y:S05]  /*2750*/  SYNCS.ARRIVE.TRANS64.RED.A1T0 RZ, [R4+URZ], RZ ;  /* 0x000000ff04ff79a7 */ /* 0x0003ea00081004ff */
[----:B------:R-:W-:Y:S01]  /*2760*/  IMAD.U32 R7, RZ, RZ, UR4 ;  /* 0x00000004ff077e24 */ /* 0x000fe2000f8e00ff */
[----:B------:R-:W2:Y:S04]  /*2770*/  SYNCS.PHASECHK.TRANS64.TRYWAIT P0, [UR5+0xc0], R5 ;  /* 0x0000c005ff0075a7 */ /* 0x000ea80008001105 */
[----:B------:R-:W-:Y:S01]  /*2780*/  PRMT R6, R2, 0x654, R7 ;  /* 0x0000065402067816 */ /* 0x000fe20000000007 */
[----:B-1----:R-:W-:Y:S01]  /*2790*/  @!P2 IMAD.MOV.U32 R4, RZ, RZ, 0x10 ;  /* 0x00000010ff04a424 */ /* 0x002fe200078e00ff */
[----:B--2---:R-:W-:Y:S06]  /*27a0*/  @!P0 BRA `(.L_x_44) ;  /* 0x0000007800948947 */ /* 0x004fec0003800000 */
.L_x_133:
[----:B------:R-:W-:Y:S01]  /*27b0*/  ULEA UR4, UR6, UR37, 0x4 ;  /* 0x0000002506047291 */ /* 0x000fe2000f8e20ff */
[----:B------:R-:W-:Y:S01]  /*27c0*/  SEL R3, R6, R3, !P2 ;  /* 0x0000000306037207 */ /* 0x000fe20005000000 */
[----:B------:R-:W-:Y:S01]  /*27d0*/  UIADD3 UR5, UPT, UPT, UR5, 0xb0, URZ ;  /* 0x000000b005057890 */ /* 0x000fe2000fffe0ff */
[----:B-1----:R-:W-:Y:S01]  /*27e0*/  LEA R0, R11, UR37, 0x3 ;  /* 0x000000250b007c11 */ /* 0x002fe2000f8e18ff */
[----:B------:R-:W-:Y:S01]  /*27f0*/  UIADD3 UR4, UPT, UPT, UR4, 0x140, URZ ;  /* 0x0000014004047890 */ /* 0x000fe2000fffe0ff */
[----:B------:R-:W-:Y:S01]  /*2800*/  SHF.L.U32 R5, R10, 0x1f, RZ ;  /* 0x0000001f0a057819 */ /* 0x000fe200000006ff */
[----:B------:R1:W-:Y:S01]  /*2810*/  @!P2 SYNCS.ARRIVE.TRANS64.RED RZ, [R3+URZ], R4 ;  /* 0x0000000403ffa9a7 */ /* 0x0003e200080004ff */
[----:B------:R-:W-:Y:S01]  /*2820*/  UIADD3 UR6, UPT, UPT, UR6, 0x1, URZ ;  /* 0x0000000106067890 */ /* 0x000fe2000fffe0ff */
[----:B------:R-:W-:-:S03]  /*2830*/  VIADD R8, R8, 0x1 ;  /* 0x0000000108087836 */ /* 0x000fc60000000000 */
[----:B------:R-:W-:Y:S02]  /*2840*/  UISETP.NE.AND UP0, UPT, UR6, 0x2, UPT ;  /* 0x000000020600788c */ /* 0x000fe4000bf05270 */
[----:B------:R-:W-:Y:S06]  /*2850*/  UGETNEXTWORKID.BROADCAST [UR4], [UR5] ;  /* 0x00000000040073ca */ /* 0x000fec0008000100 */
[----:B------:R-:W-:Y:S01]  /*2860*/  USEL UR4, URZ, 0x1, UP0 ;  /* 0x00000001ff047887 */ /* 0x000fe20008000000 */
[----:B------:R-:W-:Y:S01]  /*2870*/  ISETP.NE.AND P0, PT, R8, 0x2, PT ;  /* 0x000000020800780c */ /* 0x000fe20003f05270 */
[----:B------:R-:W-:Y:S01]  /*2880*/  USEL UR6, UR6, URZ, UP0 ;  /* 0x000000ff06067287 */ /* 0x000fe20008000000 */
[----:B------:R-:W2:Y:S03]  /*2890*/  SYNCS.PHASECHK.TRANS64.TRYWAIT P1, [R0+URZ+0xb0], R5 ;  /* 0x0000b005000075a7 */ /* 0x000ea600080211ff */
[----:B------:R-:W-:Y:S01]  /*28a0*/  LOP3.LUT R12, R12, UR4, RZ, 0x3c, !PT ;  /* 0x000000040c0c7c12 */ /* 0x000fe2000f8e3cff */
[----:B-12---:R-:W-:Y:S07]  /*28b0*/  @!P1 BRA `(.L_x_45) ;  /* 0x0000007800689947 */ /* 0x006fee0003800000 */
.L_x_134:
[C---:B------:R-:W-:Y:S01]  /*28c0*/  LEA R4, R11.reuse, UR37, 0x4 ;  /* 0x000000250b047c11 */ /* 0x040fe2000f8e20ff */
[----:B-1----:R-:W-:Y:S01]  /*28d0*/  VIADD R0, R0, 0xc0 ;  /* 0x000000c000007836 */ /* 0x002fe20000000000 */
[----:B------:R-:W-:Y:S01]  /*28e0*/  SEL R8, R8, RZ, P0 ;  /* 0x000000ff08087207 */ /* 0x000fe20000000000 */
[----:B------:R-:W-:-:S03]  /*28f0*/  VIADD R11, R11, 0x1 ;  /* 0x000000010b0b7836 */ /* 0x000fc60000000000 */
[----:B------:R-:W1:Y:S01]  /*2900*/  LDS.128 R4, [R4+0x140] ;  /* 0x0001400004047984 */ /* 0x000e620000000c00 */
[----:B------:R-:W-:Y:S02]  /*2910*/  PRMT R0, RZ, 0x654, R0 ;  /* 0x00000654ff007816 */ /* 0x000fe40000000000 */
[C---:B------:R-:W-:Y:S01]  /*2920*/  ISETP.NE.AND P1, PT, R11.reuse, 0x2, PT ;  /* 0x000000020b00780c */ /* 0x040fe20003f25270 */
[----:B------:R-:W-:Y:S01]  /*2930*/  @!PT LDS RZ, [RZ] ;  /* 0x00000000fffff984 */ /* 0x000fe20000000800 */
[----:B------:R-:W-:Y:S01]  /*2940*/  @!PT LDS RZ, [RZ] ;  /* 0x00000000fffff984 */ /* 0x000fe20000000800 */
[----:B------:R-:W-:Y:S01]  /*2950*/  @!PT LDS RZ, [RZ] ;  /* 0x00000000fffff984 */ /* 0x000fe20000000800 */
[----:B------:R-:W-:Y:S01]  /*2960*/  @!PT LDS RZ, [RZ] ;  /* 0x00000000fffff984 */ /* 0x000fe20000000800 */
[----:B------:R2:W-:Y:S06]  /*2970*/  MEMBAR.ALL.CTA ;  /* 0x0000000000007992 */ /* 0x0005ec0000008000 */
[----:B--2---:R-:W2:Y:S01]  /*2980*/  FENCE.VIEW.ASYNC.S ;  /* 0x00000000000073c6 */ /* 0x004ea20000000000 */
[----:B------:R-:W-:Y:S01]  /*2990*/  SEL R11, R11, RZ, P1 ;  /* 0x000000ff0b0b7207 */ /* 0x000fe20000800000 */
[----:B--2---:R2:W-:Y:S01]  /*29a0*/  SYNCS.ARRIVE.TRANS64.RED.A1T0 RZ, [R0+URZ], RZ ;  /* 0x000000ff00ff79a7 */ /* 0x0045e200081004ff */
[----:B-1----:R-:W-:-:S02]  /*29b0*/  LOP3.LUT P3, RZ, R6, 0x1, RZ, 0xc0, !PT ;  /* 0x0000000106ff7812 */ /* 0x002fc4000786c0ff */
[----:B------:R-:W-:-:S04]  /*29c0*/  SEL R5, RZ, 0x1, P1 ;  /* 0x00000001ff057807 */ /* 0x000fc80000800000 */
[----:B------:R-:W-:Y:S02]  /*29d0*/  LOP3.LUT R10, R10, R5, RZ, 0x3c, !PT ;  /* 0x000000050a0a7212 */ /* 0x000fe400078e3cff */
[----:B--2---:R-:W-:-:S04]  /*29e0*/  SEL R0, RZ, 0x1, P0 ;  /* 0x00000001ff007807 */ /* 0x004fc80000000000 */
[----:B------:R-:W-:Y:S01]  /*29f0*/  LOP3.LUT R9, R9, R0, RZ, 0x3c, !PT ;  /* 0x0000000009097212 */ /* 0x000fe200078e3cff */
[----:B------:R-:W-:Y:S06]  /*2a00*/  @P3 BRA `(.L_x_46) ;  /* 0xfffffffc002c3947 */ /* 0x000fec000383ffff */
[----:B------:R-:W-:Y:S01]  /*2a10*/  ULEA UR5, UR6, UR37, 0x3 ;  /* 0x0000002506057291 */ /* 0x000fe2000f8e18ff */
[----:B------:R-:W-:-:S08]  /*2a20*/  SHF.L.U32 R3, R12, 0x1f, RZ ;  /* 0x0000001f0c037819 */ /* 0x000fd000000006ff */
[----:B------:R-:W1:Y:S02]  /*2a30*/  SYNCS.PHASECHK.TRANS64 P0, [UR5+0xc0], R3 ;  /* 0x0000c003ff0075a7 */ /* 0x000e640008001005 */
[----:B-1----:R-:W-:Y:S05]  /*2a40*/  @P0 BRA `(.L_x_47) ;  /* 0x0000000000080947 */ /* 0x002fea0003800000 */
[----:B------:R-:W1:Y:S02]  /*2a50*/  SYNCS.PHASECHK.TRANS64.TRYWAIT P0, [UR5+0xc0], R3 ;  /* 0x0000c003ff0075a7 */ /* 0x000e640008001105 */
[----:B-1----:R-:W-:Y:S05]  /*2a60*/  @!P0 BRA `(.L_x_48) ;  /* 0x0000007800108947 */ /* 0x002fea0003800000 */
.L_x_47:
[----:B------:R-:W-:-:S04]  /*2a70*/  UIADD3 UR4, UPT, UPT, UR6, 0x1, URZ ;  /* 0x0000000106047890 */ /* 0x000fc8000fffe0ff */
[----:B------:R-:W-:-:S04]  /*2a80*/  UISETP.NE.AND UP0, UPT, UR4, 0x2, UPT ;  /* 0x000000020400788c */ /* 0x000fc8000bf05270 */
[----:B------:R-:W-:Y:S02]  /*2a90*/  USEL UR7, URZ, 0x1, UP0 ;  /* 0x00000001ff077887 */ /* 0x000fe40008000000 */
[----:B------:R-:W-:-:S04]  /*2aa0*/  USEL UR4, UR4, URZ, UP0 ;  /* 0x000000ff04047287 */ /* 0x000fc80008000000 */
[----:B------:R-:W-:Y:S01]  /*2ab0*/  ULEA UR4, UR4, UR37, 0x3 ;  /* 0x0000002504047291 */ /* 0x000fe2000f8e18ff */
[----:B-1----:R-:W-:-:S04]  /*2ac0*/  LOP3.LUT R3, R12, UR7, RZ, 0x3c, !PT ;  /* 0x000000070c037c12 */ /* 0x002fc8000f8e3cff */
[----:B------:R-:W-:-:S04]  /*2ad0*/  SHF.L.U32 R0, R3, 0x1f, RZ ;  /* 0x0000001f03007819 */ /* 0x000fc800000006ff */
[----:B------:R-:W1:Y:S02]  /*2ae0*/  SYNCS.PHASECHK.TRANS64 P0, [UR4+0xc0], R0 ;  /* 0x0000c000ff0075a7 */ /* 0x000e640008001004 */
[----:B-1----:R-:W-:Y:S05]  /*2af0*/  @P0 EXIT ;  /* 0x000000000000094d */ /* 0x002fea0003800000 */
[----:B------:R-:W-:Y:S02]  /*2b00*/  SHF.L.U32 R3, R3, 0x1f, RZ ;  /* 0x0000001f03037819 */ /* 0x000fe400000006ff */
[----:B------:R-:W-:-:S07]  /*2b10*/  MOV R0, UR4 ;  /* 0x0000000400007c02 */ /* 0x000fce0008000f00 */
.L_x_49:
[----:B-1----:R1:W2:Y:S02]  /*2b20*/  SYNCS.PHASECHK.TRANS64.TRYWAIT P0, [R0+URZ+0xc0], R3 ;  /* 0x0000c003000075a7 */ /* 0x0022a400080011ff */
[----:B--2---:R-:W-:Y:S05]  /*2b30*/  @!P0 NANOSLEEP.SYNCS 0x989680 ;  /* 0x009896800000895d */ /* 0x004fea0003900000 */
[----:B------:R-:W2:Y:S02]  /*2b40*/  @!P0 SYNCS.PHASECHK.TRANS64 P0, [R0+URZ+0xc0], R3 ;  /* 0x0000c003000085a7 */ /* 0x000ea400080010ff */
[----:B--2---:R-:W-:Y:S05]  /*2b50*/  @P0 EXIT ;  /* 0x000000000000094d */ /* 0x004fea0003800000 */
[----:B------:R-:W-:Y:S05]  /*2b60*/  BRA `(.L_x_49) ;  /* 0xfffffffc00ec7947 */ /* 0x000fea000383ffff */
.L_x_42:
[----:B------:R-:W-:-:S09]  /*2b70*/  UISETP.NE.AND UP0, UPT, UR8, URZ, UPT ;  /* 0x000000ff0800728c */ /* 0x000fd2000bf05270 */
[----:B------:R-:W-:Y:S05]  /*2b80*/  BRA.U UP0, `(.L_x_50) ;  /* 0x0000000d00b47547 */ /* 0x000fea000b800000 */
[----:B------:R-:W-:Y:S01]  /*2b90*/  UMOV UR4, 0x40 ;  /* 0x0000004000047882 */ /* 0x000fe20000000000 */
[----:B------:R-:W-:Y:S01]  /*2ba0*/  NOP ;  /* 0x0000000000007918 */ /* 0x000fe20000000000 */
[----:B------:R-:W-:Y:S01]  /*2bb0*/  ULEA UR4, UR37, UR4, 0x18 ;  /* 0x0000000425047291 */ /* 0x000fe2000f8ec0ff */
[----:B------:R-:W-:Y:S02]  /*2bc0*/  UMOV UR5, 0x400 ;  /* 0x0000040000057882 */ /* 0x000fe40000000000 */
[----:B------:R-:W-:-:S06]  /*2bd0*/  ULEA UR37, UR37, UR5, 0x18 ;  /* 0x0000000525257291 */ /* 0x000fcc000f8ec0ff */
[----:B------:R-:W1:Y:S02]  /*2be0*/  LDS.U8 R0, [UR4+0x1c] ;  /* 0x00001c04ff007984 */ /* 0x000e640008000000 */
[----:B-1----:R-:W-:-:S13]  /*2bf0*/  ISETP.NE.AND P0, PT, R0, RZ, PT ;  /* 0x000000ff0000720c */ /* 0x002fda0003f05270 */
[----:B------:R-:W-:Y:S05]  /*2c00*/  @P0 BRA `(.L_x_51) ;  /* 0x0000000000580947 */ /* 0x000fea0003800000 */
[----:B------:R-:W-:-:S13]  /*2c10*/  ELECT P0, URZ, PT ;  /* 0x0000000000ff782f */ /* 0x000fda0003800000 */
[----:B------:R-:W-:Y:S05]  /*2c20*/  @!P0 BRA `(.L_x_52) ;  /* 0x0000000000608947 */ /* 0x000fea0003800000 */
[----:B------:R-:W-:Y:S01]  /*2c30*/  UMOV UR5, 0x10 ;  /* 0x0000001000057882 */ /* 0x000fe20000000000 */
[----:B------:R-:W-:Y:S01]  /*2c40*/  HFMA2 R0, -RZ, RZ, 0, 5.9604644775390625e-08 ;  /* 0x00000001ff007431 */ /* 0x000fe200000001ff */
[----:B------:R-:W-:-:S03]  /*2c50*/  MOV R2, 0xffff ;  /* 0x0000ffff00027802 */ /* 0x000fc60000000f00 */
[----:B------:R-:W-:Y:S04]  /*2c60*/  DEPBAR.LE SB1, 0x36 ;  /* 0x00009d800000791a */ /* 0x000fe80000000000 */
[----:B------:R-:W1:Y:S02]  /*2c70*/  UTCATOMSWS.FIND_AND_SET.ALIGN UP0, UR5, UR5 ;  /* 0x00000005000575e3 */ /* 0x000e640008000800 */
[----:B-1----:R-:W-:Y:S01]  /*2c80*/  MOV R3, UR5 ;  /* 0x0000000500037c02 */ /* 0x002fe20008000f00 */
[----:B------:R-:W-:Y:S06]  /*2c90*/  BRA.U UP0, `(.L_x_53) ;  /* 0x0000000100187547 */ /* 0x000fec000b800000 */
.L_x_54:
[----:B------:R-:W-:Y:S05]  /*2ca0*/  NANOSLEEP 0x64 ;  /* 0x000000640000795d */ /* 0x000fea0003800000 */
[----:B------:R-:W-:-:S05]  /*2cb0*/  UMOV UR5, 0x10 ;  /* 0x0000001000057882 */ /* 0x000fca0000000000 */
[----:B------:R-:W-:Y:S04]  /*2cc0*/  DEPBAR.LE SB1, 0x36 ;  /* 0x00009d800000791a */ /* 0x000fe80000000000 */
[----:B------:R-:W1:Y:S02]  /*2cd0*/  UTCATOMSWS.FIND_AND_SET.ALIGN UP0, UR5, UR5 ;  /* 0x00000005000575e3 */ /* 0x000e640008000800 */
[----:B-1----:R-:W-:Y:S01]  /*2ce0*/  MOV R3, UR5 ;  /* 0x0000000500037c02 */ /* 0x002fe20008000f00 */
[----:B------:R-:W-:Y:S05]  /*2cf0*/  BRA.U !UP0, `(.L_x_54) ;  /* 0xfffffffd08e87547 */ /* 0x000fea000b83ffff */
.L_x_53:
[-C--:B------:R-:W-:Y:S02]  /*2d00*/  SHF.L.U32 R2, R2, R3.reuse, RZ ;  /* 0x0000000302027219 */ /* 0x080fe400000006ff */
[----:B------:R-:W-:Y:S01]  /*2d10*/  SHF.L.U32 R0, R0, R3, RZ ;  /* 0x0000000300007219 */ /* 0x000fe200000006ff */
[----:B------:R-:W-:Y:S02]  /*2d20*/  IMAD.SHL.U32 R3, R3, 0x20, RZ ;  /* 0x0000002003037824 */ /* 0x000fe400078e00ff */
[----:B------:R1:W-:Y:S04]  /*2d30*/  ATOMS.OR RZ, [UR4+0x14], R2 ;  /* 0x00001402ffff798c */ /* 0x0003e8000b000004 */
[----:B------:R1:W-:Y:S04]  /*2d40*/  ATOMS.OR RZ, [UR4+0x18], R0 ;  /* 0x00001800ffff798c */ /* 0x0003e8000b000004 */
[----:B------:R1:W-:Y:S01]  /*2d50*/  STS [UR37+0x160], R3 ;  /* 0x00016003ff007988 */ /* 0x0003e20008000825 */
[----:B------:R-:W-:Y:S05]  /*2d60*/  BRA `(.L_x_52) ;  /* 0x0000000000107947 */ /* 0x000fea0003800000 */
.L_x_51:
[----:B------:R-:W-:Y:S02]  /*2d70*/  MOV R0, 0xffffffff ;  /* 0xffffffff00007802 */ /* 0x000fe40000000f00 */
[----:B------:R-:W-:-:S03]  /*2d80*/  MOV R2, 0x2db0 ;  /* 0x00002db000027802 */ /* 0x000fc60000000f00 */
[----:B------:R1:W-:Y:S04]  /*2d90*/  STS [UR37+0x160], R0 ;  /* 0x00016000ff007988 */ /* 0x0003e80008000825 */
[----:B-1-3-5:R-:W-:Y:S05]  /*2da0*/  CALL.REL.NOINC `($__internal_1_$__cuda_sm10x_tcgen05_guardrail_trap_phase_invalid_during_alloc) ;  /* 0x0000007c00187944 */ /* 0x02afea0003c00000 */
.L_x_52:
[----:B------:R-:W-:Y:S05]  /*2db0*/  WARPSYNC.ALL ;  /* 0x0000000000007948 */ /* 0x000fea0003800000 */
[----:B------:R-:W2:Y:S01]  /*2dc0*/  S2UR UR5, SR_CgaCtaId ;  /* 0x00000000000579c3 */ /* 0x000ea20000008800 */
[----:B------:R-:W-:Y:S01]  /*2dd0*/  UMOV UR4, 0x400 ;  /* 0x0000040000047882 */ /* 0x000fe20000000000 */
[----:B------:R-:W-:-:S06]  /*2de0*/  NOP ;  /* 0x0000000000007918 */ /* 0x000fcc0000000000 */
[----:B------:R-:W-:Y:S06]  /*2df0*/  BAR.ARV 0x6, 0xa0 ;  /* 0x0182800000007b1d */ /* 0x000fec0000002000 */
[----:B------:R-:W4:Y:S01]  /*2e00*/  LDCU UR7, c[0x0][0x38c] ;  /* 0x00007180ff0777ac */ /* 0x000f220008000800 */
[----:B------:R-:W-:Y:S01]  /*2e10*/  IMAD.MOV.U32 R11, RZ, RZ, 0x1 ;  /* 0x00000001ff0b7424 */ /* 0x000fe200078e00ff */
[----:B------:R-:W-:Y:S01]  /*2e20*/  CS2R R8, SRZ ;  /* 0x0000000000087805 */ /* 0x000fe2000001ff00 */
[----:B------:R-:W-:Y:S01]  /*2e30*/  IMAD.MOV.U32 R10, RZ, RZ, RZ ;  /* 0x000000ffff0a7224 */ /* 0x000fe200078e00ff */
[----:B------:R-:W3:Y:S01]  /*2e40*/  LDCU UR6, c[0x0][0x38c] ;  /* 0x00007180ff0677ac */ /* 0x000ee20008000800 */
[----:B------:R-:W-:Y:S01]  /*2e50*/  UMOV UR15, URZ ;  /* 0x000000ff000f7c82 */ /* 0x000fe20008000000 */
[----:B------:R-:W-:Y:S01]  /*2e60*/  UMOV UR14, URZ ;  /* 0x000000ff000e7c82 */ /* 0x000fe20008000000 */
[----:B--2---:R-:W-:Y:S01]  /*2e70*/  ULEA UR5, UR5, UR4, 0x18 ;  /* 0x0000000405057291 */ /* 0x004fe2000f8ec0ff */
[----:B------:R-:W-:Y:S01]  /*2e80*/  UMOV UR24, 0x0 ;  /* 0x0000000000187882 */ /* 0x000fe20000000000 */
[----:B------:R-:W-:-:S02]  /*2e90*/  UMOV UR25, 0x8200010 ;  /* 0x0820001000197882 */ /* 0x000fc40000000000 */
[----:B------:R-:W-:Y:S02]  /*2ea0*/  UIADD3 UR10, UPT, UPT, UR5, 0x8400, URZ ;  /* 0x00008400050a7890 */ /* 0x000fe4000fffe0ff */
[----:B------:R-:W-:Y:S02]  /*2eb0*/  UIADD3 UR11, UPT, UPT, UR5, 0x20400, URZ ;  /* 0x00020400050b7890 */ /* 0x000fe4000fffe0ff */
[----:B----4-:R-:W-:Y:S01]  /*2ec0*/  UIADD3 UR7, UPT, UPT, UR7, 0x3f, URZ ;  /* 0x0000003f07077890 */ /* 0x010fe2000fffe0ff */
[----:B-1----:R-:W1:Y:S01]  /*2ed0*/  LDS R0, [UR5+0x160] ;  /* 0x00016005ff007984 */ /* 0x002e620008000800 */
[----:B------:R-:W-:Y:S02]  /*2ee0*/  USHF.R.U32.HI UR10, URZ, 0x4, UR10 ;  /* 0x00000004ff0a7899 */ /* 0x000fe4000801160a */
[----:B------:R-:W-:Y:S02]  /*2ef0*/  USHF.R.S32.HI UR4, URZ, 0x1f, UR7 ;  /* 0x0000001fff047899 */ /* 0x000fe40008011407 */
[----:B------:R-:W-:-:S02]  /*2f00*/  USHF.R.U32.HI UR11, URZ, 0x4, UR11 ;  /* 0x00000004ff0b7899 */ /* 0x000fc4000801160b */
[----:B------:R-:W-:Y:S02]  /*2f10*/  ULEA.HI UR4, UR4, UR7, URZ, 0x6 ;  /* 0x0000000704047291 */ /* 0x000fe4000f8f30ff */
[----:B------:R-:W-:Y:S02]  /*2f20*/  ULOP3.LUT UR10, UR10, 0x3fff, URZ, 0xc0, !UPT ;  /* 0x00003fff0a0a7892 */ /* 0x000fe4000f8ec0ff */
[----:B------:R-:W-:Y:S02]  /*2f30*/  USHF.R.S32.HI UR4, URZ, 0x6, UR4 ;  /* 0x00000006ff047899 */ /* 0x000fe40008011404 */
[----:B------:R-:W-:Y:S02]  /*2f40*/  ULOP3.LUT UR11, UR11, 0x3fff, URZ, 0xc0, !UPT ;  /* 0x00003fff0b0b7892 */ /* 0x000fe4000f8ec0ff */
[----:B------:R-:W-:Y:S01]  /*2f50*/  UISETP.LT.AND UP0, UPT, UR4, 0x1, UPT ;  /* 0x000000010400788c */ /* 0x000fe2000bf01270 */
[----:B------:R-:W-:Y:S01]  /*2f60*/  UMOV UR22, 0x0 ;  /* 0x0000000000167882 */ /* 0x000fe20000000000 */
[----:B------:R-:W-:-:S02]  /*2f70*/  UMOV UR23, 0x8200010 ;  /* 0x0820001000177882 */ /* 0x000fc40000000000 */
[----:B------:R-:W-:Y:S02]  /*2f80*/  USEL UR9, UR4, 0x1, !UP0 ;  /* 0x0000000104097887 */ /* 0x000fe4000c000000 */
[----:B------:R-:W-:Y:S02]  /*2f90*/  ULOP3.LUT UR10, UR10, 0x10000, URZ, 0xfc, !UPT ;  /* 0x000100000a0a7892 */ /* 0x000fe4000f8efcff */
[----:B------:R-:W-:Y:S02]  /*2fa0*/  ULOP3.LUT UR11, UR11, 0x10000, URZ, 0xfc, !UPT ;  /* 0x000100000b0b7892 */ /* 0x000fe4000f8efcff */
[----:B------:R-:W-:Y:S02]  /*2fb0*/  UIADD3 UR9, UPT, UPT, -UR9, URZ, URZ ;  /* 0x000000ff09097290 */ /* 0x000fe4000fffe1ff */
[----:B---3--:R-:W-:Y:S01]  /*2fc0*/  UISETP.GE.AND UP3, UPT, UR6, 0x1, UPT ;  /* 0x000000010600788c */ /* 0x008fe2000bf66270 */
[----:B------:R-:W-:Y:S01]  /*2fd0*/  UMOV UR20, 0x0 ;  /* 0x0000000000147882 */ /* 0x000fe20000000000 */
[----:B------:R-:W-:Y:S01]  /*2fe0*/  UMOV UR21, 0x8200010 ;  /* 0x0820001000157882 */ /* 0x000fe20000000000 */
[----:B------:R-:W-:Y:S01]  /*2ff0*/  UMOV UR18, 0x0 ;  /* 0x0000000000127882 */ /* 0x000fe20000000000 */
[----:B------:R-:W-:Y:S01]  /*3000*/  UMOV UR19, 0x8200010 ;  /* 0x0820001000137882 */ /* 0x000fe20000000000 */
[----:B-1----:R-:W-:-:S15]  /*3010*/  R2UR UR16, R0 ;  /* 0x00000000001072ca */ /* 0x002fde00000e0000 */
.L_x_61:
[----:B------:R-:W-:Y:S02]  /*3020*/  LEA R0, R10, UR5, 0x3 ;  /* 0x000000050a007c11 */ /* 0x000fe4000f8e18ff */
[----:B------:R-:W-:Y:S02]  /*3030*/  SHF.L.U32 R5, R9, 0x1f, RZ ;  /* 0x0000001f09057819 */ /* 0x000fe400000006ff */
[----:B------:R-:W-:Y:S01]  /*3040*/  PLOP3.LUT P0, PT, PT, PT, UP3, 0x80, 0x8 ;  /* 0x000000000008781c */ /* 0x000fe20003f0f038 */
[----:B------:R-:W-:Y:S01]  /*3050*/  VIADD R3, R0, 0xc0 ;  /* 0x000000c000037836 */ /* 0x000fe20000000000 */
[----:B-1----:R-:W1:Y:S02]  /*3060*/  SYNCS.PHASECHK.TRANS64.TRYWAIT P1, [R0+URZ+0xb0], R5 ;  /* 0x0000b005000075a7 */ /* 0x002e6400080211ff */
[----:B-1----:R-:W-:Y:S09]  /*3070*/  @!P1 BRA `(.L_x_55) ;  /* 0x0000007000a49947 */ /* 0x002ff20003800000 */
.L_x_136:
[----:B------:R-:W-:Y:S01]  /*3080*/  LEA R4, R10, UR5, 0x4 ;  /* 0x000000050a047c11 */ /* 0x000fe2000f8e20ff */
[----:B------:R-:W-:Y:S01]  /*3090*/  @UP3 ULEA UR6, UR14, UR5, 0x3 ;  /* 0x000000050e063291 */ /* 0x000fe2000f8e18ff */
[----:B------:R-:W-:Y:S01]  /*30a0*/  PLOP3.LUT P1, PT, PT, PT, PT, 0x80, 0x8 ;  /* 0x000000000008781c */ /* 0x000fe20003f2f070 */
[----:B------:R-:W-:Y:S01]  /*30b0*/  ULEA UR7, UR15, UR5, 0x3 ;  /* 0x000000050f077291 */ /* 0x000fe2000f8e18ff */
[----:B------:R-:W-:Y:S01]  /*30c0*/  PRMT R3, RZ, 0x654, R3 ;  /* 0x00000654ff037816 */ /* 0x000fe20000000003 */
[----:B------:R-:W-:Y:S01]  /*30d0*/  ULEA UR8, UR15, UR16, 0x7 ;  /* 0x000000100f087291 */ /* 0x000fe2000f8e38ff */
[----:B-1----:R-:W1:Y:S01]  /*30e0*/  LDS.128 R4, [R4+0x140] ;  /* 0x0001400004047984 */ /* 0x002e620000000c00 */
[----:B------:R-:W-:Y:S02]  /*30f0*/  @P0 SHF.L.U32 R2, R8, 0x1f, RZ ;  /* 0x0000001f08020819 */ /* 0x000fe400000006ff */
[----:B------:R-:W-:Y:S01]  /*3100*/  SHF.L.U32 R0, R11, 0x1f, RZ ;  /* 0x0000001f0b007819 */ /* 0x000fe200000006ff */
[----:B------:R-:W-:Y:S01]  /*3110*/  @!PT LDS RZ, [RZ] ;  /* 0x00000000fffff984 */ /* 0x000fe20000000800 */
[----:B------:R-:W-:Y:S01]  /*3120*/  @!PT LDS RZ, [RZ] ;  /* 0x00000000fffff984 */ /* 0x000fe20000000800 */
[----:B------:R-:W-:Y:S01]  /*3130*/  @!PT LDS RZ, [RZ] ;  /* 0x00000000fffff984 */ /* 0x000fe20000000800 */
[----:B------:R-:W-:Y:S01]  /*3140*/  @!PT LDS RZ, [RZ] ;  /* 0x00000000fffff984 */ /* 0x000fe20000000800 */
[----:B------:R2:W-:Y:S06]  /*3150*/  MEMBAR.ALL.CTA ;  /* 0x0000000000007992 */ /* 0x0005ec0000008000 */
[----:B--2---:R-:W2:Y:S02]  /*3160*/  FENCE.VIEW.ASYNC.S ;  /* 0x00000000000073c6 */ /* 0x004ea40000000000 */
[----:B--2---:R2:W-:Y:S01]  /*3170*/  SYNCS.ARRIVE.TRANS64.RED.A1T0 RZ, [R3+URZ], RZ ;  /* 0x000000ff03ff79a7 */ /* 0x0045e200081004ff */
[----:B------:R2:W3:Y:S01]  /*3180*/  @P0 SYNCS.PHASECHK.TRANS64.TRYWAIT P1, [UR6], R2 ;  /* 0x00000002ff0005a7 */ /* 0x0004e20008021106 */
[----:B------:R-:W4:Y:S02]  /*3190*/  SYNCS.PHASECHK.TRANS64.TRYWAIT P0, [UR7+0xf0], R0 ;  /* 0x0000f000ff0075a7 */ /* 0x000f240008001107 */
[----:B-1234-:R-:W-:Y:S05]  /*31a0*/  @!P0 BRA `(.L_x_56) ;  /* 0x00000070006c8947 */ /* 0x01efea0003800000 */
.L_x_138:
[----:B------:R-:W-:Y:S01]  /*31b0*/  IADD3 R10, PT, PT, R10, 0x1, RZ ;  /* 0x000000010a0a7810 */ /* 0x000fe20007ffe0ff */
[----:B------:R-:W-:Y:S06]  /*31c0*/  BRA.U !UP3, `(.L_x_57) ;  /* 0x000000010bc07547 */ /* 0x000fec000b800000 */
[----:B------:R-:W-:Y:S01]  /*31d0*/  UPLOP3.LUT UP4, UPT, UPT, UPT, UPT, 0x40, 0x4 ;  /* 0x000000000004789c */ /* 0x000fe20003f8e870 */
[----:B------:R-:W-:Y:S01]  /*31e0*/  UMOV UR13, UR9 ;  /* 0x00000009000d7c82 */ /* 0x000fe20008000000 */
[----:B------:R-:W-:Y:S01]  /*31f0*/  UMOV UR12, UR4 ;  /* 0x00000004000c7c82 */ /* 0x000fe20008000000 */
[----:B------:R-:W-:-:S08]  /*3200*/  UMOV UR17, UR14 ;  /* 0x0000000e00117c82 */ /* 0x000fd00008000000 */
.L_x_60:
[----:B------:R-:W-:Y:S02]  /*3210*/  UIADD3 UR13, UPT, UPT, UR13, 0x1, URZ ;  /* 0x000000010d0d7890 */ /* 0x000fe4000fffe0ff */
[----:B--2---:R-:W-:Y:S02]  /*3220*/  ULEA UR6, UR17, UR5, 0x3 ;  /* 0x0000000511067291 */ /* 0x004fe4000f8e18ff */
[----:B------:R-:W-:Y:S01]  /*3230*/  UISETP.NE.AND UP0, UPT, UR13, URZ, UPT ;  /* 0x000000ff0d00728c */ /* 0x000fe2000bf05270 */
[----:B---3--:R-:W-:Y:S10]  /*3240*/  @P1 BRA `(.L_x_58) ;  /* 0x00000000000c1947 */ /* 0x008ff40003800000 */
[----:B-1----:R-:W-:Y:S04]  /*3250*/  SHF.L.U32 R3, R8, 0x1f, RZ ;  /* 0x0000001f08037819 */ /* 0x002fe800000006ff */
[----:B------:R-:W1:Y:S02]  /*3260*/  SYNCS.PHASECHK.TRANS64.TRYWAIT P0, [UR6], R3 ;  /* 0x00000003ff0075a7 */ /* 0x000e640008001106 */
[----:B-1----:R-:W-:Y:S05]  /*3270*/  @!P0 BRA `(.L_x_59) ;  /* 0x0000007000508947 */ /* 0x002fea0003800000 */
.L_x_58:
[----:B------:R-:W-:Y:S01]  /*3280*/  UISETP.NE.AND UP1, UPT, UR12, 0x1, UPT ;  /* 0x000000010c00788c */ /* 0x000fe2000bf25270 */
[----:B------:R-:W-:Y:S01]  /*3290*/  PLOP3.LUT P1, PT, PT, PT, PT, 0x80, 0x8 ;  /* 0x000000000008781c */ /* 0x000fe20003f2f070 */
[----:B------:R-:W-:Y:S02]  /*32a0*/  UIADD3 UR14, UPT, UPT, UR17, 0x1, URZ ;  /* 0x00000001110e7890 */ /* 0x000fe4000fffe0ff */
[----:B------:R-:W-:Y:S02]  /*32b0*/  ULEA UR28, UR17, UR11, 0xa ;  /* 0x0000000b111c7291 */ /* 0x000fe4000f8e50ff */
[----:B------:R-:W-:Y:S01]  /*32c0*/  UISETP.NE.AND UP2, UPT, UR14, 0x6, UPT ;  /* 0x000000060e00788c */ /* 0x000fe2000bf45270 */
[----:B------:R-:W-:Y:S01]  /*32d0*/  PLOP3.LUT P0, PT, PT, PT, UP1, 0x80, 0x8 ;  /* 0x000000000008781c */ /* 0x000fe20003f0f018 */
[----:B------:R-:W-:Y:S02]  /*32e0*/  UIADD3 UR40, UPT, UPT, UR28, 0x2, URZ ;  /* 0x000000021c287890 */ /* 0x000fe4000fffe0ff */
[----:B------:R-:W-:Y:S02]  /*32f0*/  USEL UR27, URZ, 0x1, UP2 ;  /* 0x00000001ff1b7887 */ /* 0x000fe40009000000 */
[----:B------:R-:W-:Y:S02]  /*3300*/  USEL UR14, UR14, URZ, UP2 ;  /* 0x000000ff0e0e7287 */ /* 0x000fe40009000000 */
[----:B------:R-:W-:Y:S02]  /*3310*/  UIADD3 UR36, UPT, UPT, UR28, 0x4, URZ ;  /* 0x000000041c247890 */ /* 0x000fe4000fffe0ff */
[----:B------:R-:W-:Y:S01]  /*3320*/  @UP1 ULEA UR26, UR14, UR5, 0x3 ;  /* 0x000000050e1a1291 */ /* 0x000fe2000f8e18ff */
[----:B------:R-:W-:Y:S01]  /*3330*/  LOP3.LUT R8, R8, UR27, RZ, 0x3c, !PT ;  /* 0x0000001b08087c12 */ /* 0x000fe2000f8e3cff */
[----:B------:R-:W-:Y:S02]  /*3340*/  UIADD3 UR32, UPT, UPT, UR28, 0x6, URZ ;  /* 0x000000061c207890 */ /* 0x000fe4000fffe0ff */
[----:B------:R-:W-:Y:S01]  /*3350*/  UIADD3 UR6, UPT, UPT, UR6, 0x30, URZ ;  /* 0x0000003006067890 */ /* 0x000fe2000fffe0ff */
[----:B-1----:R-:W-:Y:S01]  /*3360*/  @P0 SHF.L.U32 R0, R8, 0x1f, RZ ;  /* 0x0000001f08000819 */ /* 0x002fe200000006ff */
[----:B------:R-:W-:Y:S01]  /*3370*/  UIADD3 UR12, UPT, UPT, UR12, -0x1, URZ ;  /* 0xffffffff0c0c7890 */ /* 0x000fe2000fffe0ff */
[----:B------:R-:W-:Y:S02]  /*3380*/  UMOV UR29, 0x40004040 ;  /* 0x40004040001d7882 */ /* 0x000fe40000000000 */
[----:B------:R2:W3:Y:S01]  /*3390*/  @P0 SYNCS.PHASECHK.TRANS64.TRYWAIT P1, [UR26], R0 ;  /* 0x00000000ff0005a7 */ /* 0x0004e2000802111a */
[----:B------:R-:W-:Y:S01]  /*33a0*/  ULEA UR26, UR17, UR10, 0xa ;  /* 0x0000000a111a7291 */ /* 0x000fe2000f8e50ff */
[----:B------:R-:W-:Y:S01]  /*33b0*/  UMOV UR27, 0x40004040 ;  /* 0x40004040001b7882 */ /* 0x000fe20000000000 */
[----:B------:R-:W-:Y:S02]  /*33c0*/  UMOV UR41, 0x40004040 ;  /* 0x4000404000297882 */ /* 0x000fe40000000000 */
[----:B------:R-:W-:Y:S02]  /*33d0*/  UIADD3 UR38, UPT, UPT, UR26, 0x2, URZ ;  /* 0x000000021a267890 */ /* 0x000fe4000fffe0ff */
[----:B------:R-:W-:Y:S02]  /*33e0*/  UIADD3 UR34, UPT, UPT, UR26, 0x4, URZ ;  /* 0x000000041a227890 */ /* 0x000fe4000fffe0ff */
[----:B------:R-:W-:Y:S01]  /*33f0*/  UIADD3 UR30, UPT, UPT, UR26, 0x6, URZ ;  /* 0x000000061a1e7890 */ /* 0x000fe2000fffe0ff */
[----:B------:R2:W-:Y:S01]  /*3400*/  UTCHMMA gdesc[UR26], gdesc[UR28], tmem[UR8], tmem[UR24], idesc[UR25], UP4 ;  /* 0x00ff181c1a0075ea */ /* 0x0005e2000a000008 */
[----:B------:R-:W-:Y:S01]  /*3410*/  UPLOP3.LUT UP4, UPT, UPT, UPT, UPT, 0x80, 0x8 ;  /* 0x000000000008789c */ /* 0x000fe20003f8f070 */
[----:B------:R-:W-:Y:S01]  /*3420*/  UMOV UR39, 0x40004040 ;  /* 0x4000404000277882 */ /* 0x000fe20000000000 */
[----:B------:R-:W-:Y:S01]  /*3430*/  UMOV UR37, 0x40004040 ;  /* 0x4000404000257882 */ /* 0x000fe20000000000 */
[----:B------:R2:W-:Y:S01]  /*3440*/  UTCHMMA gdesc[UR38], gdesc[UR40], tmem[UR8], tmem[UR22], idesc[UR23], UPT ;  /* 0x00ff1628260075ea */ /* 0x0005e2000b800008 */
[----:B------:R-:W-:Y:S01]  /*3450*/  UMOV UR35, 0x40004040 ;  /* 0x4000404000237882 */ /* 0x000fe20000000000 */
[----:B------:R-:W-:Y:S01]  /*3460*/  UMOV UR33, 0x40004040 ;  /* 0x4000404000217882 */ /* 0x000fe20000000000 */
[----:B------:R-:W-:Y:S01]  /*3470*/  UMOV UR31, 0x40004040 ;  /* 0x40004040001f7882 */ /* 0x000fe20000000000 */
[----:B------:R2:W-:Y:S01]  /*3480*/  UTCHMMA gdesc[UR34], gdesc[UR36], tmem[UR8], tmem[UR20], idesc[UR21], UPT ;  /* 0x00ff1424220075ea */ /* 0x0005e2000b800008 */
[----:B------:R2:W-:Y:S01]  /*3490*/  UTCHMMA gdesc[UR30], gdesc[UR32], tmem[UR8], tmem[UR18], idesc[UR19], UPT ;  /* 0x00ff12201e0075ea */ /* 0x0005e2000b800008 */
[----:B------:R2:W-:Y:S01]  /*34a0*/  UTCBAR [UR6], URZ ;  /* 0x000000ff060073e9 */ /* 0x0005e200080000ff */
[----:B------:R-:W-:Y:S01]  /*34b0*/  UMOV UR17, UR14 ;  /* 0x0000000e00117c82 */ /* 0x000fe20008000000 */
[----:B------:R-:W-:Y:S05]  /*34c0*/  BRA.U UP0, `(.L_x_60) ;  /* 0xfffffffd00507547 */ /* 0x000fea000b83ffff */
.L_x_57:
[----:B------:R-:W-:Y:S01]  /*34d0*/  UIADD3 UR15, UPT, UPT, UR15, 0x1, URZ ;  /* 0x000000010f0f7890 */ /* 0x000fe2000fffe0ff */
[----:B------:R-:W-:Y:S01]  /*34e0*/  LOP3.LUT P0, RZ, R6, 0x1, RZ, 0xc0, !PT ;  /* 0x0000000106ff7812 */ /* 0x000fe2000780c0ff */
[----:B------:R-:W-:Y:S01]  /*34f0*/  UIADD3 UR7, UPT, UPT, UR7, 0xd0, URZ ;  /* 0x000000d007077890 */ /* 0x000fe2000fffe0ff */
[----:B---3--:R-:W-:Y:S01]  /*3500*/  ISETP.NE.AND P1, PT, R10, 0x2, PT ;  /* 0x000000020a00780c */ /* 0x008fe20003f25270 */
[----:B------:R-:W-:-:S03]  /*3510*/  UISETP.NE.AND UP0, UPT, UR15, 0x4, UPT ;  /* 0x000000040f00788c */ /* 0x000fc6000bf05270 */
[----:B-12---:R-:W-:Y:S01]  /*3520*/  SEL R0, RZ, 0x1, P1 ;  /* 0x00000001ff007807 */ /* 0x006fe20000800000 */
[----:B------:R-:W-:Y:S01]  /*3530*/  USEL UR6, URZ, 0x1, UP0 ;  /* 0x00000001ff067887 */ /* 0x000fe20008000000 */
[----:B------:R-:W-:Y:S01]  /*3540*/  SEL R10, R10, RZ, P1 ;  /* 0x000000ff0a0a7207 */ /* 0x000fe20000800000 */
[----:B------:R-:W-:Y:S01]  /*3550*/  USEL UR15, UR15, URZ, UP0 ;  /* 0x000000ff0f0f7287 */ /* 0x000fe20008000000 */
[----:B------:R1:W-:Y:S01]  /*3560*/  UTCBAR [UR7], URZ ;  /* 0x000000ff070073e9 */ /* 0x0003e200080000ff */
[----:B------:R-:W-:Y:S02]  /*3570*/  LOP3.LUT R9, R9, R0, RZ, 0x3c, !PT ;  /* 0x0000000009097212 */ /* 0x000fe400078e3cff */
[----:B------:R-:W-:Y:S01]  /*3580*/  LOP3.LUT R11, R11, UR6, RZ, 0x3c, !PT ;  /* 0x000000060b0b7c12 */ /* 0x000fe2000f8e3cff */
[----:B------:R-:W-:Y:S07]  /*3590*/  @P0 BRA `(.L_x_61) ;  /* 0xfffffff800a00947 */ /* 0x000fee000383ffff */
[----:B------:R-:W2:Y:S01]  /*35a0*/  S2UR UR4, SR_CgaCtaId ;  /* 0x00000000000479c3 */ /* 0x000ea20000008800 */
[----:B------:R-:W-:Y:S01]  /*35b0*/  ELECT P0, URZ, PT ;  /* 0x0000000000ff782f */ /* 0x000fe20003800000 */
[----:B------:R-:W-:Y:S01]  /*35c0*/  IMAD.MOV.U32 R0, RZ, RZ, 0x1 ;  /* 0x00000001ff007424 */ /* 0x000fe200078e00ff */
[----:B------:R-:W-:Y:S01]  /*35d0*/  UIADD3 UR5, UPT, UPT, UR5, 0xf0, URZ ;  /* 0x000000f005057890 */ /* 0x000fe2000fffe0ff */
[----:B------:R-:W-:Y:S01]  /*35e0*/  SHF.L.U32 R3, R11, 0x1f, RZ ;  /* 0x0000001f0b037819 */ /* 0x000fe200000006ff */
[----:B------:R-:W-:-:S03]  /*35f0*/  UMOV UR6, 0x40 ;  /* 0x0000004000067882 */ /* 0x000fc60000000000 */
[----:B------:R-:W-:Y:S01]  /*3600*/  UVIRTCOUNT.DEALLOC.SMPOOL 0x80 ;  /* 0x000000800000784c */ /* 0x000fe20000000000 */
[----:B--2---:R-:W-:Y:S02]  /*3610*/  ULEA UR4, UR4, UR6, 0x18 ;  /* 0x0000000604047291 */ /* 0x004fe4000f8ec0ff */
[----:B------:R-:W-:-:S07]  /*3620*/  ULEA UR6, UR15, UR5, 0x3 ;  /* 0x000000050f067291 */ /* 0x000fce000f8e18ff */
[----:B------:R2:W-:Y:S02]  /*3630*/  @P0 STS.U8 [UR4+0x1c], R0 ;  /* 0x00001c00ff000988 */ /* 0x0005e40008000004 */
[----:B------:R-:W3:Y:S02]  /*3640*/  SYNCS.PHASECHK.TRANS64.TRYWAIT P0, [UR6], R3 ;  /* 0x00000003ff0075a7 */ /* 0x000ee40008001106 */
[----:B--23--:R-:W-:Y:S05]  /*3650*/  @!P0 BRA `(.L_x_62) ;  /* 0x0000006c00708947 */ /* 0x00cfea0003800000 */
.L_x_141:
[----:B-1----:R-:W-:-:S04]  /*3660*/  UIADD3 UR7, UPT, UPT, UR15, 0x1, URZ ;  /* 0x000000010f077890 */ /* 0x002fc8000fffe0ff */
[----:B------:R-:W-:-:S04]  /*3670*/  UISETP.NE.AND UP0, UPT, UR7, 0x4, UPT ;  /* 0x000000040700788c */ /* 0x000fc8000bf05270 */
[----:B------:R-:W-:Y:S02]  /*3680*/  USEL UR8, URZ, 0x1, UP0 ;  /* 0x00000001ff087887 */ /* 0x000fe40008000000 */
[----:B------:R-:W-:-:S04]  /*3690*/  USEL UR7, UR7, URZ, UP0 ;  /* 0x000000ff07077287 */ /* 0x000fc80008000000 */
[----:B------:R-:W-:Y:S01]  /*36a0*/  ULEA UR6, UR7, UR5, 0x3 ;  /* 0x0000000507067291 */ /* 0x000fe2000f8e18ff */
[----:B------:R-:W-:-:S04]  /*36b0*/  LOP3.LUT R2, R11, UR8, RZ, 0x3c, !PT ;  /* 0x000000080b027c12 */ /* 0x000fc8000f8e3cff */
[----:B--2---:R-:W-:-:S04]  /*36c0*/  SHF.L.U32 R3, R2, 0x1f, RZ ;  /* 0x0000001f02037819 */ /* 0x004fc800000006ff */
[----:B------:R-:W1:Y:S02]  /*36d0*/  SYNCS.PHASECHK.TRANS64.TRYWAIT P0, [UR6], R3 ;  /* 0x00000003ff0075a7 */ /* 0x000e640008001106 */
[----:B-1----:R-:W-:Y:S05]  /*36e0*/  @!P0 BRA `(.L_x_63) ;  /* 0x0000006c00648947 */ /* 0x002fea0003800000 */
.L_x_143:
        /* <DEDUP_REMOVED lines=9> */
.L_x_145:
[----:B------:R-:W-:-:S04]  /*3780*/  UIADD3 UR7, UPT, UPT, UR7, 0x1, URZ ;  /* 0x0000000107077890 */ /* 0x000fc8000fffe0ff */
[----:B------:R-:W-:-:S04]  /*3790*/  UISETP.NE.AND UP0, UPT, UR7, 0x4, UPT ;  /* 0x000000040700788c */ /* 0x000fc8000bf05270 */
[----:B------:R-:W-:Y:S02]  /*37a0*/  USEL UR6, URZ, 0x1, UP0 ;  /* 0x00000001ff067887 */ /* 0x000fe40008000000 */
[----:B------:R-:W-:-:S04]  /*37b0*/  USEL UR7, UR7, URZ, UP0 ;  /* 0x000000ff07077287 */ /* 0x000fc80008000000 */
[----:B------:R-:W-:Y:S01]  /*37c0*/  ULEA UR7, UR7, UR5, 0x3 ;  /* 0x0000000507077291 */ /* 0x000fe2000f8e18ff */
[----:B-1----:R-:W-:-:S04]  /*37d0*/  LOP3.LUT R3, R2, UR6, RZ, 0x3c, !PT ;  /* 0x0000000602037c12 */ /* 0x002fc8000f8e3cff */
[----:B------:R-:W-:-:S04]  /*37e0*/  SHF.L.U32 R3, R3, 0x1f, RZ ;  /* 0x0000001f03037819 */ /* 0x000fc800000006ff */
[----:B------:R-:W1:Y:S02]  /*37f0*/  SYNCS.PHASECHK.TRANS64.TRYWAIT P0, [UR7], R3 ;  /* 0x00000003ff0075a7 */ /* 0x000e640008001107 */
[----:B-1----:R-:W-:Y:S05]  /*3800*/  @!P0 BRA `(.L_x_65) ;  /* 0x0000006c004c8947 */ /* 0x002fea0003800000 */
.L_x_147:
[----:B------:R-:W-:Y:S01]  /*3810*/  NOP ;  /* 0x0000000000007918 */ /* 0x000fe20000000000 */
[----:B-1----:R-:W1:Y:S01]  /*3820*/  LDS R0, [UR4+0x14] ;  /* 0x00001404ff007984 */ /* 0x002e620008000800 */
[----:B------:R-:W-:Y:S01]  /*3830*/  ULOP3.LUT UR6, UR16, 0xffff, URZ, 0xc0, !UPT ;  /* 0x0000ffff10067892 */ /* 0x000fe2000f8ec0ff */
[----:B------:R-:W-:Y:S01]  /*3840*/  UMOV UR8, 0xffff ;  /* 0x0000ffff00087882 */ /* 0x000fe20000000000 */
[----:B------:R-:W-:Y:S02]  /*3850*/  UMOV UR5, 0x1 ;  /* 0x0000000100057882 */ /* 0x000fe40000000000 */
[----:B------:R-:W-:-:S04]  /*3860*/  USHF.R.U32.HI UR6, URZ, 0x5, UR6 ;  /* 0x00000005ff067899 */ /* 0x000fc80008011606 */
[----:B------:R-:W-:Y:S02]  /*3870*/  USHF.L.U32 UR8, UR8, UR6, URZ ;  /* 0x0000000608087299 */ /* 0x000fe400080006ff */
[----:B------:R-:W-:-:S04]  /*3880*/  USHF.L.U32 UR5, UR5, UR6, URZ ;  /* 0x0000000605057299 */ /* 0x000fc800080006ff */
[----:B-1----:R-:W-:-:S04]  /*3890*/  LOP3.LUT R0, R0, UR8, RZ, 0xc0, !PT ;  /* 0x0000000800007c12 */ /* 0x002fc8000f8ec0ff */
[----:B------:R-:W-:-:S13]  /*38a0*/  ISETP.NE.AND P0, PT, R0, UR8, PT ;  /* 0x0000000800007c0c */ /* 0x000fda000bf05270 */
[----:B------:R-:W-:Y:S05]  /*38b0*/  @P0 BRA `(.L_x_66) ;  /* 0x0000000000580947 */ /* 0x000fea0003800000 */
[----:B------:R-:W1:Y:S02]  /*38c0*/  LDS R0, [UR4+0x18] ;  /* 0x00001804ff007984 */ /* 0x000e640008000800 */
[----:B-1----:R-:W-:-:S04]  /*38d0*/  LOP3.LUT R0, R0, UR5, RZ, 0xc0, !PT ;  /* 0x0000000500007c12 */ /* 0x002fc8000f8ec0ff */
[----:B------:R-:W-:-:S13]  /*38e0*/  ISETP.NE.AND P0, PT, R0, UR5, PT ;  /* 0x0000000500007c0c */ /* 0x000fda000bf05270 */
[----:B------:R-:W-:Y:S05]  /*38f0*/  @P0 BRA `(.L_x_67) ;  /* 0x00000000003c0947 */ /* 0x000fea0003800000 */
[----:B------:R-:W1:Y:S01]  /*3900*/  S2R R2, SR_LANEID ;  /* 0x0000000000027919 */ /* 0x000e620000000000 */
[----:B------:R-:W-:Y:S01]  /*3910*/  ULOP3.LUT UR8, URZ, UR8, URZ, 0x33, !UPT ;  /* 0x00000008ff087292 */ /* 0x000fe2000f8e33ff */
[----:B------:R-:W-:Y:S01]  /*3920*/  LOP3.LUT R4, RZ, UR5, RZ, 0x33, !PT ;  /* 0x00000005ff047c12 */ /* 0x000fe2000f8e33ff */
[----:B------:R-:W-:Y:S02]  /*3930*/  VOTEU.ANY UR7, UPT, PT ;  /* 0x0000000000077886 */ /* 0x000fe400038e0100 */
[----:B------:R-:W-:Y:S01]  /*3940*/  UFLO.U32 UR7, UR7 ;  /* 0x00000007000772bd */ /* 0x000fe200080e0000 */
[----:B------:R-:W2:Y:S01]  /*3950*/  REDUX UR5, R4 ;  /* 0x00000000040573c4 */ /* 0x000ea20000000000 */
[----:B------:R-:W-:-:S06]  /*3960*/  IMAD.U32 R0, RZ, RZ, UR8 ;  /* 0x00000008ff007e24 */ /* 0x000fcc000f8e00ff */
[----:B------:R3:W-:Y:S01]  /*3970*/  UTCATOMSWS.AND URZ, UR8 ;  /* 0x0000000800ff79e3 */ /* 0x0007e20008000000 */
[----:B------:R-:W4:Y:S01]  /*3980*/  REDUX UR6, R0 ;  /* 0x00000000000673c4 */ /* 0x000f220000000000 */
[----:B-1----:R-:W-:Y:S01]  /*3990*/  ISETP.EQ.U32.AND P0, PT, R2, UR7, PT ;  /* 0x0000000702007c0c */ /* 0x002fe2000bf02070 */
[----:B--2---:R-:W-:Y:S01]  /*39a0*/  IMAD.U32 R2, RZ, RZ, UR5 ;  /* 0x00000005ff027e24 */ /* 0x004fe2000f8e00ff */
[----:B----4-:R-:W-:-:S11]  /*39b0*/  MOV R3, UR6 ;  /* 0x0000000600037c02 */ /* 0x010fd60008000f00 */
[----:B------:R3:W-:Y:S04]  /*39c0*/  @P0 ATOMS.AND RZ, [UR4+0x14], R3 ;  /* 0x00001403ffff098c */ /* 0x0007e8000a800004 */
[----:B------:R3:W-:Y:S01]  /*39d0*/  @P0 ATOMS.AND RZ, [UR4+0x18], R2 ;  /* 0x00001802ffff098c */ /* 0x0007e2000a800004 */
[----:B------:R-:W-:Y:S05]  /*39e0*/  BRA `(.L_x_68) ;  /* 0x0000000000147947 */ /* 0x000fea0003800000 */
.L_x_67:
[----:B------:R-:W-:Y:S02]  /*39f0*/  MOV R2, 0x3a10 ;  /* 0x00003a1000027802 */ /* 0x000fe40000000f00 */
[----:B-----5:R-:W-:Y:S05]  /*3a00*/  CALL.REL.NOINC `($__internal_0_$__cuda_sm10x_tcgen05_guardrail_trap_col_being_dealloced_not_returned_by_alloc) ;  /* 0x0000006c00f47944 */ /* 0x020fea0003c00000 */
[----:B------:R-:W-:Y:S05]  /*3a10*/  BRA `(.L_x_68) ;  /* 0x0000000000087947 */ /* 0x000fea0003800000 */
.L_x_66:
[----:B------:R-:W-:Y:S02]  /*3a20*/  MOV R2, 0x3a40 ;  /* 0x00003a4000027802 */ /* 0x000fe40000000f00 */
[----:B-----5:R-:W-:Y:S05]  /*3a30*/  CALL.REL.NOINC `($__internal_2_$__cuda_sm10x_tcgen05_guardrail_trap_unallocated_columns_being_dealloced) ;  /* 0x0000007000007944 */ /* 0x020fea0003c00000 */
.L_x_68:
[----:B------:R-:W-:Y:S01]  /*3a40*/  NOP ;  /* 0x0000000000007918 */ /* 0x000fe20000000000 */
[----:B---3--:R-:W-:Y:S05]  /*3a50*/  EXIT ;  /* 0x000000000000794d */ /* 0x008fea0003800000 */
.L_x_50:
[----:B------:R-:W-:-:S09]  /*3a60*/  UISETP.NE.OR UP3, UPT, UR8, 0x3, UP3 ;  /* 0x000000030800788c */ /* 0x000fd20009f65670 */
[----:B------:R-:W-:Y:S05]  /*3a70*/  BRA.U UP3, `(.L_x_69) ;  /* 0x0000001103147547 */ /* 0x000fea000b800000 */
[----:B------:R-:W1:Y:S01]  /*3a80*/  LDC R0, c[0x0][0xb30] ;  /* 0x0002cc00ff007b82 */ /* 0x000e620000000800 */
[----:B------:R-:W2:Y:S01]  /*3a90*/  LDCU.64 UR8, c[0x0][0x888] ;  /* 0x00011100ff0877ac */ /* 0x000ea20008000a00 */
[----:B------:R-:W-:Y:S02]  /*3aa0*/  HFMA2 R27, -RZ, RZ, 0, 0 ;  /* 0x00000000ff1b7431 */ /* 0x000fe400000001ff */
[----:B------:R-:W-:Y:S01]  /*3ab0*/  IMAD.MOV.U32 R29, RZ, RZ, 0x1 ;  /* 0x00000001ff1d7424 */ /* 0x000fe200078e00ff */
[----:B------:R-:W-:Y:S01]  /*3ac0*/  MOV R25, 0x2000 ;  /* 0x0000200000197802 */ /* 0x000fe20000000f00 */
[----:B------:R-:W4:Y:S01]  /*3ad0*/  LDCU.64 UR4, c[0x0][0x890] ;  /* 0x00011200ff0477ac */ /* 0x000f220008000a00 */
[----:B------:R-:W-:Y:S01]  /*3ae0*/  IMAD.MOV.U32 R28, RZ, RZ, RZ ;  /* 0x000000ffff1c7224 */ /* 0x000fe200078e00ff */
[----:B------:R-:W3:Y:S01]  /*3af0*/  LDC R19, c[0x0][0x370] ;  /* 0x0000dc00ff137b82 */ /* 0x000ee20000000800 */
[----:B------:R-:W-:Y:S01]  /*3b00*/  UMOV UR7, 0x400 ;  /* 0x0000040000077882 */ /* 0x000fe20000000000 */
[----:B------:R-:W-:-:S02]  /*3b10*/  UPLOP3.LUT UP0, UPT, UPT, UPT, UPT, 0x40, 0x4 ;  /* 0x000000000004789c */ /* 0x000fc40003f0e870 */
[----:B------:R-:W-:-:S04]  /*3b20*/  ULEA UR7, UR37, UR7, 0x18 ;  /* 0x0000000725077291 */ /* 0x000fc8000f8ec0ff */
[----:B------:R-:W3:Y:S01]  /*3b30*/  LDC R2, c[0x0][0xb0c] ;  /* 0x0002c300ff027b82 */ /* 0x000ee20000000800 */
[----:B------:R-:W-:Y:S02]  /*3b40*/  UIADD3 UR13, UPT, UPT, UR7, 0x78, URZ ;  /* 0x00000078070d7890 */ /* 0x000fe4000fffe0ff */
[----:B--2---:R-:W-:Y:S02]  /*3b50*/  UISETP.NE.U32.AND UP2, UPT, UR8, URZ, UPT ;  /* 0x000000ff0800728c */ /* 0x004fe4000bf45070 */
[----:B------:R-:W-:Y:S02]  /*3b60*/  UIADD3 UR33, UPT, UPT, UR7, 0x60, URZ ;  /* 0x0000006007217890 */ /* 0x000fe4000fffe0ff */
[----:B----4-:R-:W-:Y:S01]  /*3b70*/  UISETP.NE.U32.AND UP3, UPT, UR4, URZ, UPT ;  /* 0x000000ff0400728c */ /* 0x010fe2000bf65070 */
[----:B------:R-:W2:Y:S01]  /*3b80*/  LDC R18, c[0x0][0xb20] ;  /* 0x0002c800ff127b82 */ /* 0x000ea20000000800 */
[----:B-1----:R-:W-:Y:S01]  /*3b90*/  ISETP.NE.AND P1, PT, R0, 0x1, PT ;  /* 0x000000010000780c */ /* 0x002fe20003f25270 */
[----:B------:R-:W-:-:S02]  /*3ba0*/  UISETP.NE.AND.EX UP2, UPT, UR9, URZ, UPT, UP2 ;  /* 0x000000ff0900728c */ /* 0x000fc4000bf45320 */
[----:B------:R-:W-:Y:S02]  /*3bb0*/  UIADD3 UR25, UPT, UPT, UR7, 0x68, URZ ;  /* 0x0000006807197890 */ /* 0x000fe4000fffe0ff */
[----:B------:R-:W-:Y:S02]  /*3bc0*/  UIADD3 UR17, UPT, UPT, UR7, 0x70, URZ ;  /* 0x0000007007117890 */ /* 0x000fe4000fffe0ff */
[----:B------:R-:W1:Y:S01]  /*3bd0*/  LDC.64 R30, c[0x0][0x348] ;  /* 0x0000d200ff1e7b82 */ /* 0x000e620000000a00 */
[----:B------:R-:W-:Y:S02]  /*3be0*/  UPRMT UR13, UR37, 0x654, UR13 ;  /* 0x00000654250d7896 */ /* 0x000fe4000800000d */
[----:B------:R-:W-:-:S05]  /*3bf0*/  UISETP.NE.AND.EX UP3, UPT, UR5, URZ, UPT, UP3 ;  /* 0x000000ff0500728c */ /* 0x000fca000bf65330 */
[----:B------:R-:W4:Y:S08]  /*3c00*/  LDC.64 R16, c[0x0][0xb10] ;  /* 0x0002c400ff107b82 */ /* 0x000f300000000a00 */
[----:B------:R-:W1:Y:S08]  /*3c10*/  LDC.64 R6, c[0x0][0xb18] ;  /* 0x0002c600ff067b82 */ /* 0x000e700000000a00 */
[----:B------:R-:W1:Y:S08]  /*3c20*/  LDC.64 R4, c[0x0][0xb28] ;  /* 0x0002ca00ff047b82 */ /* 0x000e700000000a00 */
[----:B--23--:R-:W1:Y:S02]  /*3c30*/  LDC R24, c[0x0][0x374] ;  /* 0x0000dd00ff187b82 */ /* 0x00ce640000000800 */
.L_x_80:
[C---:B------:R-:W-:Y:S02]  /*3c40*/  LEA R0, R28.reuse, UR7, 0x3 ;  /* 0x000000071c007c11 */ /* 0x040fe4000f8e18ff */
[----:B------:R-:W-:Y:S02]  /*3c50*/  SHF.L.U32 R3, R27, 0x1f, RZ ;  /* 0x0000001f1b037819 */ /* 0x000fe400000006ff */
[----:B------:R-:W-:Y:S02]  /*3c60*/  LEA R20, R28, UR7, 0x4 ;  /* 0x000000071c147c11 */ /* 0x000fe4000f8e20ff */
[----:B--2---:R-:W2:Y:S02]  /*3c70*/  SYNCS.PHASECHK.TRANS64.TRYWAIT P0, [R0+URZ+0xb0], R3 ;  /* 0x0000b003000075a7 */ /* 0x004ea400080011ff */
[----:B--2---:R-:W-:Y:S05]  /*3c80*/  @!P0 BRA `(.L_x_70) ;  /* 0x0000006800448947 */ /* 0x004fea0003800000 */
.L_x_148:
[----:B------:R-:W-:Y:S01]  /*3c90*/  ISETP.GE.AND P0, PT, R66, 0x1, PT ;  /* 0x000000014200780c */ /* 0x000fe20003f06270 */
[----:B------:R-:W3:Y:S01]  /*3ca0*/  LDS.128 R20, [R20+0x140] ;  /* 0x0001400014147984 */ /* 0x000ee20000000c00 */
[----:B--2---:R-:W-:Y:S01]  /*3cb0*/  VIADD R0, R0, 0xc0 ;  /* 0x000000c000007836 */ /* 0x004fe20000000000 */
[----:B------:R-:W-:Y:S01]  /*3cc0*/  @!PT LDS RZ, [RZ] ;  /* 0x00000000fffff984 */ /* 0x000fe20000000800 */
[----:B------:R-:W-:Y:S01]  /*3cd0*/  @!PT LDS RZ, [RZ] ;  /* 0x00000000fffff984 */ /* 0x000fe20000000800 */
[----:B------:R-:W-:Y:S01]  /*3ce0*/  @!PT LDS RZ, [RZ] ;  /* 0x00000000fffff984 */ /* 0x000fe20000000800 */
[----:B------:R-:W-:Y:S01]  /*3cf0*/  @!PT LDS RZ, [RZ] ;  /* 0x00000000fffff984 */ /* 0x000fe20000000800 */
[----:B------:R2:W-:Y:S06]  /*3d00*/  MEMBAR.ALL.CTA ;  /* 0x0000000000007992 */ /* 0x0005ec0000008000 */
[----:B--2---:R-:W2:Y:S01]  /*3d10*/  FENCE.VIEW.ASYNC.S ;  /* 0x00000000000073c6 */ /* 0x004ea20000000000 */
[----:B------:R-:W-:Y:S04]  /*3d20*/  PRMT R0, RZ, 0x654, R0 ;  /* 0x00000654ff007816 */ /* 0x000fe80000000000 */
[----:B--2---:R2:W-:Y:S01]  /*3d30*/  SYNCS.ARRIVE.TRANS64.RED.A1T0 RZ, [R0+URZ], RZ ;  /* 0x000000ff00ff79a7 */ /* 0x0045e200081004ff */
[----:B---3--:R-:W-:Y:S11]  /*3d40*/  LOP3.LUT P3, RZ, R22, 0x1, RZ, 0xc0, !PT ;  /* 0x0000000116ff7812 */ /* 0x008ff6000786c0ff */
[----:B------:R-:W-:Y:S02]  /*3d50*/  @!UPT UIADD3 URZ, UPT, UPT, URZ, URZ, URZ ;  /* 0x000000fffffff290 */ /* 0x000fe4000fffe0ff */
[----:B------:R-:W-:Y:S02]  /*3d60*/  @P3 MOV R13, R20 ;  /* 0x00000014000d3202 */ /* 0x000fe40000000f00 */
[----:B------:R-:W-:Y:S01]  /*3d70*/  @P3 LOP3.LUT R8, R21, 0xffff, RZ, 0xc0, !PT ;  /* 0x0000ffff15083812 */ /* 0x000fe200078ec0ff */
[----:B--2---:R-:W-:Y:S06]  /*3d80*/  @!P0 BRA `(.L_x_71) ;  /* 0x0000000000a48947 */ /* 0x004fec0003800000 */
[----:B-1----:R-:W-:Y:S01]  /*3d90*/  IMAD.HI.U32 R33, R24, R7, RZ ;  /* 0x0000000718217227 */ /* 0x002fe200078e00ff */
[----:B------:R-:W-:Y:S02]  /*3da0*/  ISETP.NE.AND P0, PT, R6, 0x1, PT ;  /* 0x000000010600780c */ /* 0x000fe40003f05270 */
[----:B------:R-:W-:Y:S01]  /*3db0*/  ISETP.NE.AND P2, PT, R66, 0x1, PT ;  /* 0x000000014200780c */ /* 0x000fe20003f45270 */
[----:B----4-:R-:W-:Y:S01]  /*3dc0*/  IMAD.HI.U32 R32, R19, R16, RZ ;  /* 0x0000001013207227 */ /* 0x010fe200078e00ff */
[----:B------:R-:W-:Y:S02]  /*3dd0*/  SHF.R.U32.HI R33, RZ, R18, R33 ;  /* 0x00000012ff217219 */ /* 0x000fe40000011621 */
[----:B------:R-:W-:Y:S01]  /*3de0*/  ISETP.NE.AND P4, PT, R2, 0x1, PT ;  /* 0x000000010200780c */ /* 0x000fe20003f85270 */
[----:B------:R-:W-:Y:S01]  /*3df0*/  IMAD.HI.U32 R34, R13, R16, RZ ;  /* 0x000000100d227227 */ /* 0x000fe200078e00ff */
[----:B------:R-:W-:Y:S02]  /*3e00*/  SHF.R.U32.HI R32, RZ, R17, R32 ;  /* 0x00000011ff207219 */ /* 0x000fe40000011620 */
[----:B------:R-:W-:Y:S01]  /*3e10*/  SEL R3, R24, R33, !P0 ;  /* 0x0000002118037207 */ /* 0x000fe20004000000 */
[C---:B------:R-:W-:Y:S01]  /*3e20*/  IMAD.HI.U32 R33, R8.reuse, R7, RZ ;  /* 0x0000000708217227 */ /* 0x040fe200078e00ff */
[----:B------:R-:W-:Y:S02]  /*3e30*/  SEL R11, R19, R32, !P4 ;  /* 0x00000020130b7207 */ /* 0x000fe40006000000 */
[----:B------:R-:W-:Y:S01]  /*3e40*/  SHF.R.U32.HI R34, RZ, R17, R34 ;  /* 0x00000011ff227219 */ /* 0x000fe20000011622 */
[----:B------:R-:W-:Y:S01]  /*3e50*/  IMAD.HI.U32 R36, R3, R4, RZ ;  /* 0x0000000403247227 */ /* 0x000fe200078e00ff */
[----:B------:R-:W-:Y:S03]  /*3e60*/  SHF.R.U32.HI R33, RZ, R18, R33 ;  /* 0x00000012ff217219 */ /* 0x000fe60000011621 */
[----:B------:R-:W-:Y:S01]  /*3e70*/  IMAD.HI.U32 R32, R11, R4, RZ ;  /* 0x000000040b207227 */ /* 0x000fe200078e00ff */
[----:B------:R-:W-:Y:S02]  /*3e80*/  @P2 SHF.R.U32.HI R3, RZ, R5, R36 ;  /* 0x00000005ff032219 */ /* 0x000fe40000011624 */
[----:B------:R-:W-:Y:S02]  /*3e90*/  SEL R9, R8, R33, !P0 ;  /* 0x0000002108097207 */ /* 0x000fe40004000000 */
[----:B------:R-:W-:Y:S01]  /*3ea0*/  @P2 SHF.R.U32.HI R11, RZ, R5, R32 ;  /* 0x00000005ff0b2219 */ /* 0x000fe20000011620 */
[C---:B------:R-:W-:Y:S01]  /*3eb0*/  IMAD R10, R66.reuse, R3, RZ ;  /* 0x00000003420a7224 */ /* 0x040fe200078e02ff */
[----:B------:R-:W-:Y:S01]  /*3ec0*/  SEL R3, R13, R34, !P4 ;  /* 0x000000220d037207 */ /* 0x000fe20006000000 */
[C---:B------:R-:W-:Y:S03]  /*3ed0*/  IMAD.HI.U32 R14, R9.reuse, R4, RZ ;  /* 0x00000004090e7227 */ /* 0x040fe600078e00ff */
[----:B------:R-:W-:Y:S01]  /*3ee0*/  ISETP.GE.AND P0, PT, R9, R10, PT ;  /* 0x0000000a0900720c */ /* 0x000fe20003f06270 */
[C---:B------:R-:W-:Y:S01]  /*3ef0*/  IMAD R12, R66.reuse, R11, RZ ;  /* 0x0000000b420c7224 */ /* 0x040fe200078e02ff */
[-C--:B------:R-:W-:Y:S04]  /*3f00*/  SHF.R.U32.HI R14, RZ, R5.reuse, R14 ;  /* 0x00000005ff0e7219 */ /* 0x080fe8000001160e */
[----:B------:R-:W-:Y:S02]  /*3f10*/  ISETP.GE.OR P0, PT, R3, R12, P0 ;  /* 0x0000000c0300720c */ /* 0x000fe40000706670 */
[----:B------:R-:W-:Y:S05]  /*3f20*/  SEL R15, R9, R14, !P2 ;  /* 0x0000000e090f7207 */ /* 0x000fea0005000000 */
[----:B------:R-:W-:Y:S04]  /*3f30*/  IMAD.MOV R14, RZ, RZ, -R15 ;  /* 0x000000ffff0e7224 */ /* 0x000fe800078e0a0f */
[----:B------:R-:W-:Y:S02]  /*3f40*/  IMAD R14, R66, R14, R9 ;  /* 0x0000000e420e7224 */ /* 0x000fe400078e0209 */
[C---:B------:R-:W-:Y:S05]  /*3f50*/  @!P0 IMAD.HI.U32 R10, R3.reuse, R4, RZ ;  /* 0x00000004030a8227 */ /* 0x040fea00078e00ff */
[----:B------:R-:W-:Y:S04]  /*3f60*/  @!P0 SHF.R.U32.HI R10, RZ, R5, R10 ;  /* 0x00000005ff0a8219 */ /* 0x000fe8000001160a */
[----:B------:R-:W-:Y:S01]  /*3f70*/  @!P0 SEL R0, R3, R10, !P2 ;  /* 0x0000000a03008207 */ /* 0x000fe20005000000 */
[----:B------:R-:W-:Y:S03]  /*3f80*/  IMAD.MOV R10, RZ, RZ, -R3 ;  /* 0x000000ffff0a7224 */ /* 0x000fe600078e0a03 */
[----:B------:R-:W-:Y:S01]  /*3f90*/  @!P0 IADD3 R15, PT, PT, R15, -R0, RZ ;  /* 0x800000000f0f8210 */ /* 0x000fe20007ffe0ff */
[----:B------:R-:W-:Y:S01]  /*3fa0*/  @!P0 IMAD R0, R11, R14, R0 ;  /* 0x0000000e0b008224 */ /* 0x000fe200078e0200 */
[----:B------:R-:W-:Y:S01]  /*3fb0*/  IADD3 R11, PT, PT, -R9, RZ, RZ ;  /* 0x000000ff090b7210 */ /* 0x000fe20007ffe1ff */
[----:B------:R-:W-:Y:S02]  /*3fc0*/  IMAD R13, R2, R10, R13 ;  /* 0x0000000a020d7224 */ /* 0x000fe400078e020d */
[----:B------:R-:W-:Y:S02]  /*3fd0*/  @!P0 IMAD R9, R15, R66, R3 ;  /* 0x000000420f098224 */ /* 0x000fe400078e0203 */
[----:B------:R-:W-:Y:S02]  /*3fe0*/  @!P0 IMAD.MOV.U32 R3, RZ, RZ, R0 ;  /* 0x000000ffff038224 */ /* 0x000fe400078e0000 */
[----:B------:R-:W-:Y:S02]  /*3ff0*/  IMAD R8, R6, R11, R8 ;  /* 0x0000000b06087224 */ /* 0x000fe400078e0208 */
[----:B------:R-:W-:Y:S02]  /*4000*/  IMAD R13, R3, R2, R13 ;  /* 0x00000002030d7224 */ /* 0x000fe400078e020d */
[----:B------:R-:W-:Y:S02]  /*4010*/  IMAD R8, R9, R6, R8 ;  /* 0x0000000609087224 */ /* 0x000fe400078e0208 */
.L_x_71:
[----:B------:R-:W-:Y:S05]  /*4020*/  BRA.U UP0, `(.L_x_72) ;  /* 0x0000000100107547 */ /* 0x000fea000b800000 */
[----:B------:R-:W-:Y:S04]  /*4030*/  MOV R0, UR6 ;  /* 0x0000000600007c02 */ /* 0x000fe80008000f00 */
[----:B------:R-:W-:Y:S04]  /*4040*/  SHF.L.U32 R3, R0, 0x1f, RZ ;  /* 0x0000001f00037819 */ /* 0x000fe800000006ff */
[----:B------:R-:W2:Y:S02]  /*4050*/  SYNCS.PHASECHK.TRANS64.TRYWAIT P0, [UR7+0xa8], R3 ;  /* 0x0000a803ff0075a7 */ /* 0x000ea40008001107 */
[----:B--2---:R-:W-:Y:S05]  /*4060*/  @!P0 BRA `(.L_x_73) ;  /* 0x0000006400608947 */ /* 0x004fea0003800000 */
.L_x_72:
[----:B------:R-:W-:Y:S02]  /*4070*/  R2UR UR35, R111 ;  /* 0x000000006f2372ca */ /* 0x000fe400000e0000 */
[----:B------:R-:W-:Y:S02]  /*4080*/  R2UR UR34, R112 ;  /* 0x00000000702272ca */ /* 0x000fe400000e0000 */
[----:B------:R-:W-:Y:S02]  /*4090*/  ISETP.NE.U32.AND P2, PT, RZ, UR4, PT ;  /* 0x00000004ff007c0c */ /* 0x000fe4000bf45070 */
[----:B------:R-:W-:Y:S02]  /*40a0*/  SHF.L.U32 R12, R29, 0x1f, RZ ;  /* 0x0000001f1d0c7819 */ /* 0x000fe400000006ff */
[----:B------:R-:W-:Y:S05]  /*40b0*/  ISETP.NE.AND.EX P2, PT, RZ, UR5, PT, P2 ;  /* 0x00000005ff007c0c */ /* 0x000fea000bf45320 */
[----:B------:R-:W-:Y:S02]  /*40c0*/  USHF.L.U32 UR35, UR35, 0x7, URZ ;  /* 0x0000000723237899 */ /* 0x000fe400080006ff */
[----:B------:R-:W-:Y:S01]  /*40d0*/  USHF.L.U32 UR34, UR34, 0x7, URZ ;  /* 0x0000000722227899 */ /* 0x000fe200080006ff */
[----:B------:R-:W-:Y:S11]  /*40e0*/  BRA.U !UP3, `(.L_x_74) ;  /* 0x000000010b347547 */ /* 0x000ff6000b800000 */
[----:B------:R-:W-:Y:S01]  /*40f0*/  UPLOP3.LUT UP1, UPT, UPT, UPT, UP2, 0x80, 0x8 ;  /* 0x000000000008789c */ /* 0x000fe20003f2f020 */
[----:B--2---:R-:W-:Y:S02]  /*4100*/  HFMA2 R0, -RZ, RZ, 0, 5.9604644775390625e-08 ;  /* 0x00000001ff007431 */ /* 0x004fe400000001ff */
[----:B------:R-:W-:Y:S03]  /*4110*/  IMAD.MOV.U32 R109, RZ, RZ, 0x1 ;  /* 0x00000001ff6d7424 */ /* 0x000fe600078e00ff */
[----:B------:R-:W-:Y:S05]  /*4120*/  PLOP3.LUT P0, PT, PT, PT, UP1, 0x80, 0x8 ;  /* 0x000000000008781c */ /* 0x000fea0003f0f018 */
[----:B------:R-:W2:Y:S01]  /*4130*/  @UP1 LDCU.64 UR10, c[0x0][0x888] ;  /* 0x00011100ff0a17ac */ /* 0x000ea20008000a00 */
[----:B------:R-:W-:Y:S07]  /*4140*/  @UP1 UIMAD UR8, UR36, UR4, URZ ;  /* 0x00000004240812a4 */ /* 0x000fee000f8e02ff */
[----:B------:R-:W-:Y:S01]  /*4150*/  @!P0 PRMT R109, R0, 0x7610, R109 ;  /* 0x00007610006d8816 */ /* 0x000fe2000000006d */
[----:B--2---:R-:W-:Y:S03]  /*4160*/  @UP1 UIMAD.WIDE UR10, UR8, 0x4, UR10 ;  /* 0x00000004080a18a5 */ /* 0x004fe6000f8e020a */
[----:B------:R-:W2:Y:S03]  /*4170*/  @!UP1 LDCU UR8, c[0x0][0x880] ;  /* 0x00011000ff0897ac */ /* 0x000ea60008000800 */
[----:B------:R-:W-:Y:S01]  /*4180*/  IMAD.U32 R10, RZ, RZ, UR10 ;  /* 0x0000000aff0a7e24 */ /* 0x000fe2000f8e00ff */
[----:B------:R-:W-:Y:S05]  /*4190*/  MOV R11, UR11 ;  /* 0x0000000b000b7c02 */ /* 0x000fea0008000f00 */
[----:B-----5:R3:W5:Y:S02]  /*41a0*/  @P0 LDG.E R81, desc[UR38][R10.64] ;  /* 0x000000260a510981 */ /* 0x020764000c1e1900 */
[----:B--23--:R-:W-:Y:S07]  /*41b0*/  @!P0 IMAD.U32 R81, RZ, RZ, UR8 ;  /* 0x00000008ff518e24 */ /* 0x00cfee000f8e00ff */
.L_x_74:
[----:B-----5:R-:W-:Y:S01]  /*41c0*/  @!P2 FSETP.EQ.AND P0, PT, R81, RZ, PT ;  /* 0x000000ff5100a20b */ /* 0x020fe20003f02000 */
[----:B------:R-:W-:Y:S01]  /*41d0*/  @!UPT UIADD3 URZ, UPT, UPT, URZ, URZ, URZ ;  /* 0x000000fffffff290 */ /* 0x000fe2000fffe0ff */
[----:B------:R-:W-:Y:S11]  /*41e0*/  @!P2 BRA `(.L_x_75) ;  /* 0x000000000014a947 */ /* 0x000ff60003800000 */
[----:B------:R-:W-:Y:S02]  /*41f0*/  LOP3.LUT P2, RZ, R109, 0xff, RZ, 0xc0, !PT ;  /* 0x000000ff6dff7812 */ /* 0x000fe4000784c0ff */
[----:B------:R-:W-:Y:S04]  /*4200*/  PLOP3.LUT P0, PT, PT, PT, UP1, 0x80, 0x8 ;  /* 0x000000000008781c */ /* 0x000fe80003f0f018 */
[----:B------:R-:W-:Y:S07]  /*4210*/  PLOP3.LUT P0, PT, P0, PT, PT, 0x8, 0x80 ;  /* 0x000000000080781c */ /* 0x000fee000070e170 */
[----:B------:R-:W-:Y:S11]  /*4220*/  @P2 FSETP.EQ.AND P0, PT, R81, RZ, PT ;  /* 0x000000ff5100220b */ /* 0x000ff60003f02000 */
[----:B------:R-:W-:Y:S02]  /*4230*/  @!UPT UIADD3 URZ, UPT, UPT, URZ, URZ, URZ ;  /* 0x000000fffffff290 */ /* 0x000fe4000fffe0ff */
.L_x_75:
[----:B------:R-:W3:Y:S01]  /*4240*/  SYNCS.PHASECHK.TRANS64.TRYWAIT P2, [UR7+0x80], R12 ;  /* 0x0000800cff0075a7 */ /* 0x000ee20008041107 */
[----:B------:R-:W-:Y:S04]  /*4250*/  ELECT P4, URZ, PT ;  /* 0x0000000000ff782f */ /* 0x000fe80003880000 */
[----:B------:R-:W-:Y:S11]  /*4260*/  PLOP3.LUT P4, PT, P0, P4, PT, 0xf2, 0x2f ;  /* 0x00000000002f781c */ /* 0x000ff60000789e72 */
[----:B------:R-:W-:Y:S02]  /*4270*/  @!UPT UIADD3 URZ, UPT, UPT, URZ, URZ, URZ ;  /* 0x000000fffffff290 */ /* 0x000fe4000fffe0ff */
[----:B-1----:R-:W-:Y:S05]  /*4280*/  @!P4 IADD3 R9, P0, PT, R30, 0x580, RZ ;  /* 0x000005801e09c810 */ /* 0x002fea0007f1e0ff */
[----:B--2---:R-:W-:Y:S01]  /*4290*/  @!P4 IMAD.X R0, RZ, RZ, R31, P0 ;  /* 0x000000ffff00c224 */ /* 0x004fe200000e061f */
[----:B---3--:R-:W-:Y:S07]  /*42a0*/  @!P2 BRA `(.L_x_76) ;  /* 0x0000006000e8a947 */ /* 0x008fee0003800000 */
.L_x_151:
[----:B------:R-:W-:Y:S01]  /*42b0*/  @!P4 R2UR UR8, R0 ;  /* 0x000000000008c2ca */ /* 0x000fe200000e0000 */
[----:B------:R-:W-:Y:S01]  /*42c0*/  VOTEU.ALL UP0, P4 ;  /* 0x0000000000ff7886 */ /* 0x000fe20002000000 */
[----:B------:R-:W-:Y:S01]  /*42d0*/  @!P4 R2UR UR9, R9 ;  /* 0x000000000909c2ca */ /* 0x000fe200000e0000 */
[----:B------:R-:W-:Y:S01]  /*42e0*/  @!P4 IMAD.MOV.U32 R0, RZ, RZ, 0x2000 ;  /* 0x00002000ff00c424 */ /* 0x000fe200078e00ff */
[----:B------:R-:W-:Y:S01]  /*42f0*/  UMOV UR10, 0x0 ;  /* 0x00000000000a7882 */ /* 0x000fe20000000000 */
[----:B------:R-:W-:Y:S01]  /*4300*/  UMOV UR11, 0x10000000 ;  /* 0x10000000000b7882 */ /* 0x000fe20000000000 */
[----:B------:R-:W-:Y:S01]  /*4310*/  @!UP0 UIADD3 UR32, UPT, UPT, UR7, 0x200, URZ ;  /* 0x0000020007208890 */ /* 0x000fe2000fffe0ff */
[----:B------:R-:W-:Y:S01]  /*4320*/  @!P4 IADD3 R9, P0, PT, R30, 0x580, RZ ;  /* 0x000005801e09c810 */ /* 0x000fe20007f1e0ff */
[----:B------:R-:W-:Y:S05]  /*4330*/  VOTEU.ALL UP0, P4 ;  /* 0x0000000000ff7886 */ /* 0x000fea0002000000 */
[----:B------:R-:W-:Y:S01]  /*4340*/  IMAD.U32 R11, RZ, RZ, UR8 ;  /* 0x00000008ff0b7e24 */ /* 0x000fe2000f8e00ff */
[----:B------:R-:W-:Y:S01]  /*4350*/  UPRMT UR8, UR37, 0x654, UR33 ;  /* 0x0000065425087896 */ /* 0x000fe20008000021 */
[----:B------:R-:W-:Y:S03]  /*4360*/  IMAD.U32 R10, RZ, RZ, UR9 ;  /* 0x00000009ff0a7e24 */ /* 0x000fe6000f8e00ff */
[----:B------:R-:W-:Y:S02]  /*4370*/  @!P4 R2UR UR15, R11 ;  /* 0x000000000b0fc2ca */ /* 0x000fe400000e0000 */
[----:B------:R-:W-:Y:S11]  /*4380*/  @!P4 R2UR UR14, R10 ;  /* 0x000000000a0ec2ca */ /* 0x000ff600000e0000 */
[----:B------:R-:W-:Y:S02]  /*4390*/  @!UPT UIADD3 URZ, UPT, UPT, URZ, URZ, URZ ;  /* 0x000000fffffff290 */ /* 0x000fe4000fffe0ff */
[----:B------:R2:W-:Y:S01]  /*43a0*/  @!UP0 UTMALDG.3D [UR32], [UR14], desc[UR10] ;  /* 0x00000a200e0085b4 */ /* 0x0005e20008011000 */
[----:B------:R3:W-:Y:S01]  /*43b0*/  @!P4 SYNCS.ARRIVE.TRANS64.RED.A0TR RZ, [UR7+0x60], R0 ;  /* 0x00006000ffffc9a7 */ /* 0x0007e20008300407 */
[----:B------:R-:W-:Y:S01]  /*43c0*/  SYNCS.ARRIVE.TRANS64.RED.A1T0 RZ, [UR8], RZ ;  /* 0x000000ffffff79a7 */ /* 0x000fe20008100408 */
[----:B---3--:R-:W-:Y:S01]  /*43d0*/  @!P4 IMAD.X R0, RZ, RZ, R31, P0 ;  /* 0x000000ffff00c224 */ /* 0x008fe200000e061f */
[----:B------:R-:W3:Y:S02]  /*43e0*/  SYNCS.PHASECHK.TRANS64.TRYWAIT P2, [UR7+0x88], R12 ;  /* 0x0000880cff0075a7 */ /* 0x000ee40008041107 */
[----:B--23--:R-:W-:Y:S05]  /*43f0*/  @!P2 BRA `(.L_x_77) ;  /* 0x0000006000aca947 */ /* 0x00cfea0003800000 */
.L_x_153:
        /* <DEDUP_REMOVED lines=8> */
[----:B------:R-:W-:Y:S01]  /*4480*/  @!UP0 UIADD3 UR24, UPT, UPT, UR7, 0x2200, URZ ;  /* 0x0000220007188890 */ /* 0x000fe2000fffe0ff */
[----:B------:R-:W-:Y:S01]  /*4490*/  VOTEU.ALL UP0, P4 ;  /* 0x0000000000ff7886 */ /* 0x000fe20002000000 */
[----:B------:R-:W-:Y:S01]  /*44a0*/  UMOV UR27, UR35 ;  /* 0x00000023001b7c82 */ /* 0x000fe20008000000 */
[----:B------:R-:W-:Y:S02]  /*44b0*/  UMOV UR28, UR36 ;  /* 0x00000024001c7c82 */ /* 0x000fe40008000000 */
[----:B------:R-:W-:Y:S01]  /*44c0*/  IMAD.U32 R11, RZ, RZ, UR8 ;  /* 0x00000008ff0b7e24 */ /* 0x000fe2000f8e00ff */
[----:B------:R-:W-:Y:S01]  /*44d0*/  UPRMT UR8, UR37, 0x654, UR25 ;  /* 0x0000065425087896 */ /* 0x000fe20008000019 */
[----:B------:R-:W-:Y:S02]  /*44e0*/  IMAD.U32 R10, RZ, RZ, UR9 ;  /* 0x00000009ff0a7e24 */ /* 0x000fe4000f8e00ff */
[----:B------:R-:W-:Y:S01]  /*44f0*/  @!P4 IMAD.X R32, RZ, RZ, R31, P0 ;  /* 0x000000ffff20c224 */ /* 0x000fe200000e061f */
[----:B------:R-:W-:Y:S02]  /*4500*/  @!P4 R2UR UR15, R11 ;  /* 0x000000000b0fc2ca */ /* 0x000fe400000e0000 */
[----:B------:R-:W-:Y:S11]  /*4510*/  @!P4 R2UR UR14, R10 ;  /* 0x000000000a0ec2ca */ /* 0x000ff600000e0000 */
[----:B------:R-:W-:Y:S02]  /*4520*/  @!UPT UIADD3 URZ, UPT, UPT, URZ, URZ, URZ ;  /* 0x000000fffffff290 */ /* 0x000fe4000fffe0ff */
[----:B------:R2:W-:Y:S01]  /*4530*/  @!UP0 UTMALDG.3D [UR24], [UR14], desc[UR10] ;  /* 0x00000a180e0085b4 */ /* 0x0005e20008011000 */
[----:B------:R2:W-:Y:S01]  /*4540*/  @!P4 SYNCS.ARRIVE.TRANS64.RED.A0TR RZ, [UR7+0x68], R0 ;  /* 0x00006800ffffc9a7 */ /* 0x0005e20008300407 */
[----:B------:R-:W-:Y:S01]  /*4550*/  SYNCS.ARRIVE.TRANS64.RED.A1T0 RZ, [UR8], RZ ;  /* 0x000000ffffff79a7 */ /* 0x000fe20008100408 */
[----:B------:R-:W3:Y:S02]  /*4560*/  SYNCS.PHASECHK.TRANS64.TRYWAIT P2, [UR7+0x90], R12 ;  /* 0x0000900cff0075a7 */ /* 0x000ee40008041107 */
[----:B--23--:R-:W-:Y:S05]  /*4570*/  @!P2 BRA `(.L_x_78) ;  /* 0x000000600064a947 */ /* 0x00cfea0003800000 */
.L_x_155:
[----:B------:R-:W2:Y:S01]  /*4580*/  LDC.64 R14, c[0x0][0xb10] ;  /* 0x0002c400ff0e7b82 */ /* 0x000ea20000000a00 */
[----:B------:R-:W-:Y:S01]  /*4590*/  @!P4 R2UR UR8, R32 ;  /* 0x000000002008c2ca */ /* 0x000fe200000e0000 */
[----:B------:R-:W-:Y:S01]  /*45a0*/  VOTEU.ALL UP0, P4 ;  /* 0x0000000000ff7886 */ /* 0x000fe20002000000 */
[----:B------:R-:W-:Y:S01]  /*45b0*/  @!P4 R2UR UR9, R33 ;  /* 0x000000002109c2ca */ /* 0x000fe200000e0000 */
[----:B------:R-:W-:Y:S01]  /*45c0*/  UMOV UR10, 0x0 ;  /* 0x00000000000a7882 */ /* 0x000fe20000000000 */
[----:B------:R-:W-:Y:S03]  /*45d0*/  UMOV UR11, 0x10000000 ;  /* 0x10000000000b7882 */ /* 0x000fe60000000000 */
[----:B------:R-:W3:Y:S01]  /*45e0*/  LDC.64 R10, c[0x0][0xb18] ;  /* 0x0002c600ff0a7b82 */ /* 0x000ee20000000a00 */
[----:B------:R-:W-:Y:S01]  /*45f0*/  @!UP0 UIADD3 UR18, UPT, UPT, UR34, 0x40, URZ ;  /* 0x0000004022128890 */ /* 0x000fe2000fffe0ff */
[----:B------:R-:W-:Y:S01]  /*4600*/  @P3 SHF.R.U32.HI R26, RZ, 0x10, R21 ;  /* 0x00000010ff1a3819 */ /* 0x000fe20000011615 */
[----:B------:R-:W-:Y:S01]  /*4610*/  @!UP0 UIADD3 UR16, UPT, UPT, UR7, 0x4200, URZ ;  /* 0x0000420007108890 */ /* 0x000fe2000fffe0ff */
[----:B------:R-:W-:Y:S01]  /*4620*/  VIADD R28, R28, 0x1 ;  /* 0x000000011c1c7836 */ /* 0x000fe20000000000 */
[----:B------:R-:W-:Y:S03]  /*4630*/  VOTEU.ALL UP0, P4 ;  /* 0x0000000000ff7886 */ /* 0x000fe60002000000 */
[----:B------:R-:W5:Y:S01]  /*4640*/  @!P1 LDC R0, c[0x0][0xb20] ;  /* 0x0002c800ff009b82 */ /* 0x000f620000000800 */
[----:B------:R-:W-:Y:S01]  /*4650*/  UMOV UR19, UR35 ;  /* 0x0000002300137c82 */ /* 0x000fe20008000000 */
[----:B------:R-:W-:Y:S01]  /*4660*/  IMAD.U32 R33, RZ, RZ, UR8 ;  /* 0x00000008ff217e24 */ /* 0x000fe2000f8e00ff */
[----:B------:R-:W-:Y:S05]  /*4670*/  UMOV UR20, UR36 ;  /* 0x0000002400147c82 */ /* 0x000fea0008000000 */
[----:B-1----:R-:W1:Y:S01]  /*4680*/  @!P1 LDC R3, c[0x0][0xb0c] ;  /* 0x0002c300ff039b82 */ /* 0x002e620000000800 */
[----:B------:R-:W-:Y:S01]  /*4690*/  IMAD.U32 R32, RZ, RZ, UR9 ;  /* 0x00000009ff207e24 */ /* 0x000fe2000f8e00ff */
[----:B------:R-:W-:Y:S01]  /*46a0*/  UPRMT UR8, UR37, 0x654, UR17 ;  /* 0x0000065425087896 */ /* 0x000fe20008000011 */
[----:B------:R-:W-:Y:S03]  /*46b0*/  @!P4 R2UR UR15, R33 ;  /* 0x00000000210fc2ca */ /* 0x000fe600000e0000 */
[----:B------:R-:W-:Y:S01]  /*46c0*/  @!P4 R2UR UR14, R32 ;  /* 0x00000000200ec2ca */ /* 0x000fe200000e0000 */
[----:B------:R-:W-:Y:S11]  /*46d0*/  @!P4 IMAD.MOV.U32 R32, RZ, RZ, 0x2000 ;  /* 0x00002000ff20c424 */ /* 0x000ff600078e00ff */
[----:B------:R-:W-:Y:S01]  /*46e0*/  @!UPT UIADD3 URZ, UPT, UPT, URZ, URZ, URZ ;  /* 0x000000fffffff290 */ /* 0x000fe2000fffe0ff */
[----:B------:R1:W-:Y:S01]  /*46f0*/  @!UP0 UTMALDG.3D [UR16], [UR14], desc[UR10] ;  /* 0x00000a100e0085b4 */ /* 0x0003e20008011000 */
[----:B------:R1:W-:Y:S02]  /*4700*/  @!P4 SYNCS.ARRIVE.TRANS64.RED.A0TR RZ, [UR7+0x70], R32 ;  /* 0x00007020ffffc9a7 */ /* 0x0003e40008300407 */
[----:B-1----:R-:W-:Y:S01]  /*4710*/  @!P1 ISETP.NE.AND P2, PT, R3, 0x1, PT ;  /* 0x000000010300980c */ /* 0x002fe20003f45270 */
[C---:B--2---:R-:W-:Y:S01]  /*4720*/  @!P1 IMAD.HI.U32 R14, R13.reuse, R14, RZ ;  /* 0x0000000e0d0e9227 */ /* 0x044fe200078e00ff */
[----:B---3--:R-:W-:Y:S03]  /*4730*/  @!P1 ISETP.NE.AND P0, PT, R10, 0x1, PT ;  /* 0x000000010a00980c */ /* 0x008fe60003f05270 */
[C---:B------:R-:W-:Y:S01]  /*4740*/  @!P1 IMAD.HI.U32 R11, R8.reuse, R11, RZ ;  /* 0x0000000b080b9227 */ /* 0x040fe200078e00ff */
[----:B------:R-:W-:Y:S04]  /*4750*/  @!P1 SHF.R.U32.HI R14, RZ, R15, R14 ;  /* 0x0000000fff0e9219 */ /* 0x000fe8000001160e */
[----:B-----5:R-:W-:Y:S01]  /*4760*/  @!P1 SHF.R.U32.HI R9, RZ, R0, R11 ;  /* 0x00000000ff099219 */ /* 0x020fe2000001160b */
[----:B------:R-:W-:Y:S01]  /*4770*/  SYNCS.ARRIVE.TRANS64.RED.A1T0 RZ, [UR8], RZ ;  /* 0x000000ffffff79a7 */ /* 0x000fe20008100408 */
[----:B------:R-:W-:Y:S02]  /*4780*/  @!P1 SEL R14, R13, R14, !P2 ;  /* 0x0000000e0d0e9207 */ /* 0x000fe40005000000 */
[----:B------:R-:W-:Y:S01]  /*4790*/  @!P1 SEL R9, R8, R9, !P0 ;  /* 0x0000000908099207 */ /* 0x000fe20004000000 */
[----:B------:R-:W1:Y:S04]  /*47a0*/  SYNCS.PHASECHK.TRANS64.TRYWAIT P5, [UR7+0x98], R12 ;  /* 0x0000980cff0075a7 */ /* 0x000e6800080a1107 */
[----:B------:R-:W-:Y:S02]  /*47b0*/  @!P1 IMAD.IADD R0, R9, 0x1, -R14 ;  /* 0x0000000109009824 */ /* 0x000fe400078e0a0e */
[----:B------:R-:W-:Y:S02]  /*47c0*/  @!P1 IMAD.IADD R9, R14, 0x1, -R9 ;  /* 0x000000010e099824 */ /* 0x000fe400078e0a09 */
[----:B------:R-:W-:Y:S02]  /*47d0*/  @!P1 IMAD R13, R0, R3, R13 ;  /* 0x00000003000d9224 */ /* 0x000fe400078e020d */
[----:B------:R-:W-:Y:S01]  /*47e0*/  @!P1 IMAD R8, R9, R10, R8 ;  /* 0x0000000a09089224 */ /* 0x000fe200078e0208 */
[----:B-1----:R-:W-:Y:S06]  /*47f0*/  @!P5 BRA `(.L_x_79) ;  /* 0x0000005c00dcd947 */ /* 0x002fec0003800000 */
.L_x_157:
[----:B-1----:R-:W-:Y:S01]  /*4800*/  @!P4 IADD3 R3, P0, PT, R30, 0x580, RZ ;  /* 0x000005801e03c810 */ /* 0x002fe20007f1e0ff */
[----:B------:R-:W-:Y:S01]  /*4810*/  VOTEU.ALL UP0, P4 ;  /* 0x0000000000ff7886 */ /* 0x000fe20002000000 */
[----:B------:R-:W-:Y:S01]  /*4820*/  UMOV UR18, 0x0 ;  /* 0x0000000000127882 */ /* 0x000fe20000000000 */
[----:B------:R-:W-:Y:S01]  /*4830*/  UMOV UR19, 0x10000000 ;  /* 0x1000000000137882 */ /* 0x000fe20000000000 */
[----:B------:R-:W-:Y:S01]  /*4840*/  @!P4 R2UR UR9, R3 ;  /* 0x000000000309c2ca */ /* 0x000fe200000e0000 */
[----:B------:R-:W-:Y:S01]  /*4850*/  @!P4 IMAD.X R0, RZ, RZ, R31, P0 ;  /* 0x000000ffff00c224 */ /* 0x000fe200000e061f */
[----:B------:R-:W-:Y:S01]  /*4860*/  @!UP0 UIADD3 UR10, UPT, UPT, UR34, 0x60, URZ ;  /* 0x00000060220a8890 */ /* 0x000fe2000fffe0ff */
[----:B------:R-:W-:Y:S01]  /*4870*/  ISETP.NE.AND P0, PT, R28, 0x2, PT ;  /* 0x000000021c00780c */ /* 0x000fe20003f05270 */
[----:B------:R-:W-:Y:S01]  /*4880*/  UMOV UR11, UR35 ;  /* 0x00000023000b7c82 */ /* 0x000fe20008000000 */
[----:B------:R-:W-:Y:S01]  /*4890*/  UMOV UR12, UR36 ;  /* 0x00000024000c7c82 */ /* 0x000fe20008000000 */
[----:B------:R-:W-:Y:S01]  /*48a0*/  @!P4 R2UR UR8, R0 ;  /* 0x000000000008c2ca */ /* 0x000fe200000e0000 */
[----:B------:R-:W-:Y:S01]  /*48b0*/  IMAD.IADD R112, R8, 0x1, R87 ;  /* 0x0000000108707824 */ /* 0x000fe200078e0257 */
[----:B------:R-:W-:Y:S01]  /*48c0*/  @P3 R2UR UR36, R26 ;  /* 0x000000001a2432ca */ /* 0x000fe200000e0000 */
[----:B------:R-:W-:Y:S01]  /*48d0*/  IMAD.IADD R111, R13, 0x1, R108 ;  /* 0x000000010d6f7824 */ /* 0x000fe200078e026c */
[----:B------:R-:W-:Y:S02]  /*48e0*/  SEL R0, RZ, 0x1, P0 ;  /* 0x00000001ff007807 */ /* 0x000fe40000000000 */
[----:B------:R-:W-:Y:S01]  /*48f0*/  LOP3.LUT R29, R29, 0x1, RZ, 0x3c, !PT ;  /* 0x000000011d1d7812 */ /* 0x000fe200078e3cff */
[----:B------:R-:W-:Y:S01]  /*4900*/  IMAD.U32 R10, RZ, RZ, UR9 ;  /* 0x00000009ff0a7e24 */ /* 0x000fe2000f8e00ff */
[----:B------:R-:W-:Y:S01]  /*4910*/  @!UP0 UIADD3 UR9, UPT, UPT, UR7, 0x78, URZ ;  /* 0x0000007807098890 */ /* 0x000fe2000fffe0ff */
[----:B------:R-:W-:Y:S02]  /*4920*/  LOP3.LUT R27, R27, R0, RZ, 0x3c, !PT ;  /* 0x000000001b1b7212 */ /* 0x000fe400078e3cff */
[----:B------:R-:W-:Y:S02]  /*4930*/  SEL R28, R28, RZ, P0 ;  /* 0x000000ff1c1c7207 */ /* 0x000fe40000000000 */
[----:B------:R-:W-:Y:S01]  /*4940*/  IMAD.U32 R11, RZ, RZ, UR8 ;  /* 0x00000008ff0b7e24 */ /* 0x000fe2000f8e00ff */
[----:B------:R-:W-:Y:S01]  /*4950*/  @!P4 R2UR UR14, R10 ;  /* 0x000000000a0ec2ca */ /* 0x000fe200000e0000 */
[----:B------:R-:W-:Y:S01]  /*4960*/  @!UP0 UIADD3 UR8, UPT, UPT, UR7, 0x6200, URZ ;  /* 0x0000620007088890 */ /* 0x000fe2000fffe0ff */
[----:B------:R-:W-:Y:S02]  /*4970*/  VOTEU.ALL UP0, P4 ;  /* 0x0000000000ff7886 */ /* 0x000fe40002000000 */
[----:B------:R-:W-:Y:S11]  /*4980*/  @!P4 R2UR UR15, R11 ;  /* 0x000000000b0fc2ca */ /* 0x000ff600000e0000 */
[----:B------:R-:W-:Y:S02]  /*4990*/  @!UPT UIADD3 URZ, UPT, UPT, URZ, URZ, URZ ;  /* 0x000000fffffff290 */ /* 0x000fe4000fffe0ff */
[----:B------:R2:W-:Y:S01]  /*49a0*/  @!UP0 UTMALDG.3D [UR8], [UR14], desc[UR18] ;  /* 0x000012080e0085b4 */ /* 0x0005e20008011000 */
[----:B------:R2:W-:Y:S01]  /*49b0*/  @!P4 SYNCS.ARRIVE.TRANS64.RED.A0TR RZ, [UR7+0x78], R25 ;  /* 0x00007819ffffc9a7 */ /* 0x0005e20008300407 */
[----:B------:R-:W-:Y:S01]  /*49c0*/  UPLOP3.LUT UP0, UPT, UPT, UPT, UPT, 0x80, 0x8 ;  /* 0x000000000008789c */ /* 0x000fe20003f0f070 */
[----:B------:R-:W-:Y:S01]  /*49d0*/  SYNCS.ARRIVE.TRANS64.RED.A1T0 RZ, [UR13], RZ ;  /* 0x000000ffffff79a7 */ /* 0x000fe2000810040d */
[----:B------:R-:W-:Y:S09]  /*49e0*/  @P3 BRA `(.L_x_80) ;  /* 0xfffffff000943947 */ /* 0x000ff2000383ffff */
[----:B------:R-:W-:-:S04]  /*49f0*/  SHF.L.U32 R3, R29, 0x1f, RZ ;  /* 0x0000001f1d037819 */ /* 0x000fc800000006ff */
[----:B------:R-:W1:Y:S02]  /*4a00*/  SYNCS.PHASECHK.TRANS64.TRYWAIT P0, [UR7+0x80], R3 ;  /* 0x00008003ff0075a7 */ /* 0x000e640008001107 */
[----:B-1----:R-:W-:Y:S05]  /*4a10*/  @!P0 BRA `(.L_x_81) ;  /* 0x0000005c006c8947 */ /* 0x002fea0003800000 */
.L_x_159:
[----:B------:R-:W3:Y:S02]  /*4a20*/  SYNCS.PHASECHK.TRANS64.TRYWAIT P0, [UR7+0x88], R3 ;  /* 0x00008803ff0075a7 */ /* 0x000ee40008001107 */
[----:B---3--:R-:W-:Y:S05]  /*4a30*/  @!P0 BRA `(.L_x_82) ;  /* 0x0000005c007c8947 */ /* 0x008fea0003800000 */
.L_x_161:
[----:B------:R-:W3:Y:S02]  /*4a40*/  SYNCS.PHASECHK.TRANS64.TRYWAIT P0, [UR7+0x90], R3 ;  /* 0x00009003ff0075a7 */ /* 0x000ee40008001107 */
[----:B---3--:R-:W-:Y:S05]  /*4a50*/  @!P0 BRA `(.L_x_83) ;  /* 0x0000005c008c8947 */ /* 0x008fea0003800000 */
.L_x_163:
[----:B-1----:R-:W-:-:S07]  /*4a60*/  MOV R0, UR7 ;  /* 0x0000000700007c02 */ /* 0x002fce0008000f00 */
.L_x_84:
[----:B-1----:R-:W-:-:S04]  /*4a70*/  SHF.L.U32 R3, R29, 0x1f, RZ ;  /* 0x0000001f1d037819 */ /* 0x002fc800000006ff */
[----:B------:R1:W3:Y:S03]  /*4a80*/  SYNCS.PHASECHK.TRANS64.TRYWAIT P0, [R0+URZ+0x98], R3 ;  /* 0x00009803000075a7 */ /* 0x0002e600080011ff */
[----:B---3--:R-:W-:Y:S05]  /*4a90*/  @!P0 NANOSLEEP.SYNCS 0x989680 ;  /* 0x009896800000895d */ /* 0x008fea0003900000 */
[----:B------:R-:W3:Y:S02]  /*4aa0*/  @!P0 SYNCS.PHASECHK.TRANS64 P0, [R0+URZ+0x98], R3 ;  /* 0x00009803000085a7 */ /* 0x000ee400080010ff */
[----:B--23--:R-:W-:Y:S05]  /*4ab0*/  @P0 EXIT ;  /* 0x000000000000094d */ /* 0x00cfea0003800000 */
[----:B------:R-:W-:Y:S05]  /*4ac0*/  BRA `(.L_x_84) ;  /* 0xfffffffc00e87947 */ /* 0x000fea000383ffff */
.L_x_69:
[----:B------:R-:W-:-:S06]  /*4ad0*/  UISETP.GE.AND UP0, UPT, UR8, 0x4, UPT ;  /* 0x000000040800788c */ /* 0x000fcc000bf06270 */
[----:B------:R-:W-:-:S13]  /*4ae0*/  PLOP3.LUT P0, PT, PT, PT, UP0, 0x80, 0x8 ;  /* 0x000000000008781c */ /* 0x000fda0003f0f008 */
[----:B------:R-:W-:Y:S05]  /*4af0*/  @!P0 EXIT ;  /* 0x000000000000894d */ /* 0x000fea0003800000 */
[----:B------:R-:W-:Y:S01]  /*4b00*/  BAR.SYNC.DEFER_BLOCKING 0x6, 0xa0 ;  /* 0x0182800000007b1d */ /* 0x000fe20000010000 */
[C---:B------:R-:W-:Y:S01]  /*4b10*/  IMAD.SHL.U32 R5, R129.reuse, 0x20, RZ ;  /* 0x0000002081057824 */ /* 0x040fe200078e00ff */
[C---:B------:R-:W-:Y:S01]  /*4b20*/  LOP3.LUT R131, R129.reuse, 0x60, RZ, 0xc0, !PT ;  /* 0x0000006081837812 */ /* 0x040fe200078ec0ff */
[C---:B------:R-:W-:Y:S01]  /*4b30*/  IMAD.SHL.U32 R128, R129.reuse, 0x4, RZ ;  /* 0x0000000481807824 */ /* 0x040fe200078e00ff */
[C---:B------:R-:W-:Y:S01]  /*4b40*/  LOP3.LUT R130, R129.reuse, 0x2, RZ, 0xc0, !PT ;  /* 0x0000000281827812 */ /* 0x040fe200078ec0ff */
[----:B------:R-:W-:Y:S01]  /*4b50*/  IMAD.U32 R70, R129, 0x10000, RZ ;  /* 0x0001000081467824 */ /* 0x000fe200078e00ff */
[----:B------:R-:W-:Y:S02]  /*4b60*/  UMOV UR41, 0x400 ;  /* 0x0000040000297882 */ /* 0x000fe40000000000 */
[----:B------:R-:W1:Y:S01]  /*4b70*/  LDC R115, c[0x0][0x370] ;  /* 0x0000dc00ff737b82 */ /* 0x000e620000000800 */
[----:B------:R-:W-:Y:S01]  /*4b80*/  ULEA UR41, UR37, UR41, 0x18 ;  /* 0x0000002925297291 */ /* 0x000fe2000f8ec0ff */
[----:B------:R-:W-:Y:S01]  /*4b90*/  LOP3.LUT R7, R5, 0xc0, RZ, 0xc0, !PT ;  /* 0x000000c005077812 */ /* 0x000fe200078ec0ff */
[----:B------:R-:W-:Y:S01]  /*4ba0*/  IMAD.MOV.U32 R67, RZ, RZ, RZ ;  /* 0x000000ffff437224 */ /* 0x000fe200078e00ff */
[----:B------:R-:W-:Y:S01]  /*4bb0*/  LOP3.LUT R70, R70, 0x600000, RZ, 0xc0, !PT ;  /* 0x0060000046467812 */ /* 0x000fe200078ec0ff */
[----:B------:R-:W-:Y:S01]  /*4bc0*/  UIADD3 UR40, UPT, UPT, UR41, 0x200, URZ ;  /* 0x0000020029287890 */ /* 0x000fe2000fffe0ff */
[----:B------:R-:W-:Y:S01]  /*4bd0*/  LOP3.LUT R128, R7, 0x18, R128, 0xf8, !PT ;  /* 0x0000001807807812 */ /* 0x000fe200078ef880 */
[----:B------:R-:W-:Y:S01]  /*4be0*/  IMAD.MOV.U32 R126, RZ, RZ, RZ ;  /* 0x000000ffff7e7224 */ /* 0x000fe200078e00ff */
[----:B------:R-:W2:Y:S01]  /*4bf0*/  LDC R116, c[0x0][0x374] ;  /* 0x0000dd00ff747b82 */ /* 0x000ea20000000800 */
[----:B------:R-:W-:Y:S01]  /*4c00*/  LOP3.LUT R129, R129, 0x4, RZ, 0xc0, !PT ;  /* 0x0000000481817812 */ /* 0x000fe200078ec0ff */
[----:B------:R-:W-:Y:S01]  /*4c10*/  IMAD.MOV.U32 R113, RZ, RZ, RZ ;  /* 0x000000ffff717224 */ /* 0x000fe200078e00ff */
[----:B------:R-:W-:-:S02]  /*4c20*/  LOP3.LUT R128, R128, 0xf20, R5, 0xf8, !PT ;  /* 0x00000f2080807812 */ /* 0x000fc400078ef805 */
[----:B------:R-:W-:Y:S02]  /*4c30*/  CS2R R124, SRZ ;  /* 0x00000000007c7805 */ /* 0x000fe4000001ff00 */
[----:B------:R-:W-:Y:S01]  /*4c40*/  IADD3 R127, PT, PT, -R129, 0x2, RZ ;  /* 0x00000002817f7810 */ /* 0x000fe20007ffe1ff */
[----:B------:R-:W4:Y:S01]  /*4c50*/  LDCU.64 UR46, c[0x0][0x348] ;  /* 0x00006900ff2e77ac */ /* 0x000f220008000a00 */
[----:B------:R-:W-:Y:S01]  /*4c60*/  LEA R128, R128, UR40, 0x1 ;  /* 0x0000002880807c11 */ /* 0x000fe2000f8e08ff */
[----:B------:R-:W3:Y:S01]  /*4c70*/  LDS R3, [UR41+0x160] ;  /* 0x00016029ff037984 */ /* 0x000ee20008000800 */
[----:B------:R-:W-:Y:S01]  /*4c80*/  UMOV UR44, 0x1 ;  /* 0x00000001002c7882 */ /* 0x000fe20000000000 */
[----:B------:R-:W-:Y:S01]  /*4c90*/  UMOV UR43, URZ ;  /* 0x000000ff002b7c82 */ /* 0x000fe20008000000 */
[----:B------:R-:W-:Y:S01]  /*4ca0*/  UMOV UR42, URZ ;  /* 0x000000ff002a7c82 */ /* 0x000fe20008000000 */
[----:B-1234-:R-:W-:-:S07]  /*4cb0*/  IMAD.IADD R70, R3, 0x1, R70 ;  /* 0x0000000103467824 */ /* 0x01efce00078e0246 */
.L_x_112:
[----:B------:R-:W-:Y:S02]  /*4cc0*/  LEA R0, R113, UR41, 0x3 ;  /* 0x0000002971007c11 */ /* 0x000fe4000f8e18ff */
[----:B------:R-:W-:Y:S02]  /*4cd0*/  SHF.L.U32 R3, R125, 0x1f, RZ ;  /* 0x0000001f7d037819 */ /* 0x000fe400000006ff */
[----:B------:R-:W-:Y:S02]  /*4ce0*/  LEA R104, R113, UR41, 0x4 ;  /* 0x0000002971687c11 */ /* 0x000fe4000f8e20ff */
[----:B-1----:R-:W1:Y:S02]  /*4cf0*/  SYNCS.PHASECHK.TRANS64.TRYWAIT P0, [R0+URZ+0xb0], R3 ;  /* 0x0000b003000075a7 */ /* 0x002e6400080011ff */
[----:B-1----:R-:W-:Y:S05]  /*4d00*/  @!P0 BRA `(.L_x_85) ;  /* 0x0000005800f88947 */ /* 0x002fea0003800000 */
.L_x_164:
[----:B------:R-:W2:Y:S01]  /*4d10*/  LDS.128 R104, [R104+0x140] ;  /* 0x0001400068687984 */ /* 0x000ea20000000c00 */
[----:B------:R-:W-:Y:S01]  /*4d20*/  ISETP.GE.AND P0, PT, R66, 0x1, PT ;  /* 0x000000014200780c */ /* 0x000fe20003f06270 */
        /* <DEDUP_REMOVED lines=9> */
[----:B--2---:R-:W-:-:S04]  /*4dc0*/  LOP3.LUT P3, RZ, R106, 0x1, RZ, 0xc0, !PT ;  /* 0x000000016aff7812 */ /* 0x004fc8000786c0ff */
[----:B------:R-:W-:-:S09]  /*4dd0*/  P2R R134, PR, RZ, 0x8 ;  /* 0x00000008ff867803 */ /* 0x000fd20000000000 */
[----:B------:R-:W-:Y:S02]  /*4de0*/  @P3 MOV R121, R104 ;  /* 0x0000006800793202 */ /* 0x000fe40000000f00 */
[----:B------:R-:W-:Y:S01]  /*4df0*/  @P3 LOP3.LUT R122, R105, 0xffff, RZ, 0xc0, !PT ;  /* 0x0000ffff697a3812 */ /* 0x000fe200078ec0ff */
[----:B-1----:R-:W-:Y:S06]  /*4e00*/  @!P0 BRA `(.L_x_86) ;  /* 0x0000000000b88947 */ /* 0x002fec0003800000 */
[----:B------:R-:W1:Y:S01]  /*4e10*/  LDC.64 R4, c[0x0][0xb18] ;  /* 0x0002c600ff047b82 */ /* 0x000e620000000a00 */
[----:B------:R-:W-:-:S07]  /*4e20*/  ISETP.NE.AND P0, PT, R66, 0x1, PT ;  /* 0x000000014200780c */ /* 0x000fce0003f05270 */
[----:B------:R-:W2:Y:S08]  /*4e30*/  LDC.64 R6, c[0x0][0xb10] ;  /* 0x0002c400ff067b82 */ /* 0x000eb00000000a00 */
[----:B------:R-:W3:Y:S08]  /*4e40*/  LDC R0, c[0x0][0xb20] ;  /* 0x0002c800ff007b82 */ /* 0x000ef00000000800 */
[----:B------:R-:W4:Y:S01]  /*4e50*/  LDC R8, c[0x0][0xb0c] ;  /* 0x0002c300ff087b82 */ /* 0x000f220000000800 */
[----:B-1----:R-:W-:Y:S01]  /*4e60*/  IMAD.HI.U32 R9, R116, R5, RZ ;  /* 0x0000000574097227 */ /* 0x002fe200078e00ff */
[----:B------:R-:W-:-:S03]  /*4e70*/  ISETP.NE.AND P1, PT, R4, 0x1, PT ;  /* 0x000000010400780c */ /* 0x000fc60003f25270 */
[----:B------:R-:W-:-:S03]  /*4e80*/  IMAD.HI.U32 R5, R122, R5, RZ ;  /* 0x000000057a057227 */ /* 0x000fc600078e00ff */
[----:B------:R-:W1:Y:S01]  /*4e90*/  LDC.64 R2, c[0x0][0xb28] ;  /* 0x0002ca00ff027b82 */ /* 0x000e620000000a00 */
[----:B--2---:R-:W-:-:S04]  /*4ea0*/  IMAD.HI.U32 R10, R115, R6, RZ ;  /* 0x00000006730a7227 */ /* 0x004fc800078e00ff */
        /* <DEDUP_REMOVED lines=10> */
[----:B-1----:R-:W-:-:S04]  /*4f50*/  IMAD.HI.U32 R10, R9, R2, RZ ;  /* 0x00000002090a7227 */ /* 0x002fc800078e00ff */
        /* <DEDUP_REMOVED lines=25> */
.L_x_86:
[----:B------:R-:W1:Y:S02]  /*50f0*/  LDCU UR4, c[0x0][0xb30] ;  /* 0x00016600ff0477ac */ /* 0x000e640008000800 */
[----:B-1----:R-:W-:-:S09]  /*5100*/  UISETP.NE.AND UP0, UPT, UR4, 0x1, UPT ;  /* 0x000000010400788c */ /* 0x002fd2000bf05270 */
[----:B------:R-:W-:Y:S05]  /*5110*/  BRA.U UP0, `(.L_x_87) ;  /* 0x0000000100407547 */ /* 0x000fea000b800000 */
[----:B------:R-:W1:Y:S08]  /*5120*/  LDC.64 R2, c[0x0][0xb18] ;  /* 0x0002c600ff027b82 */ /* 0x000e700000000a00 */
[----:B------:R-:W2:Y:S08]  /*5130*/  LDC.64 R4, c[0x0][0xb10] ;  /* 0x0002c400ff047b82 */ /* 0x000eb00000000a00 */
[----:B------:R-:W3:Y:S08]  /*5140*/  LDC R0, c[0x0][0xb20] ;  /* 0x0002c800ff007b82 */ /* 0x000ef00000000800 */
[----:B------:R-:W4:Y:S01]  /*5150*/  LDC R6, c[0x0][0xb0c] ;  /* 0x0002c300ff067b82 */ /* 0x000f220000000800 */
[----:B-1----:R-:W-:Y:S01]  /*5160*/  IMAD.HI.U32 R3, R122, R3, RZ ;  /* 0x000000037a037227 */ /* 0x002fe200078e00ff */
[----:B------:R-:W-:-:S03]  /*5170*/  ISETP.NE.AND P0, PT, R2, 0x1, PT ;  /* 0x000000010200780c */ /* 0x000fc60003f05270 */
[----:B--2---:R-:W-:-:S05]  /*5180*/  IMAD.HI.U32 R4, R121, R4, RZ ;  /* 0x0000000479047227 */ /* 0x004fca00078e00ff */
[----:B------:R-:W-:Y:S02]  /*5190*/  SHF.R.U32.HI R4, RZ, R5, R4 ;  /* 0x00000005ff047219 */ /* 0x000fe40000011604 */
[----:B---3--:R-:W-:-:S04]  /*51a0*/  SHF.R.U32.HI R3, RZ, R0, R3 ;  /* 0x00000000ff037219 */ /* 0x008fc80000011603 */
[----:B------:R-:W-:Y:S02]  /*51b0*/  SEL R0, R122, R3, !P0 ;  /* 0x000000037a007207 */ /* 0x000fe40004000000 */
[----:B----4-:R-:W-:-:S04]  /*51c0*/  ISETP.NE.AND P1, PT, R6, 0x1, PT ;  /* 0x000000010600780c */ /* 0x010fc80003f25270 */
[----:B------:R-:W-:-:S05]  /*51d0*/  SEL R3, R121, R4, !P1 ;  /* 0x0000000479037207 */ /* 0x000fca0004800000 */
[----:B------:R-:W-:Y:S02]  /*51e0*/  IMAD.IADD R4, R0, 0x1, -R3 ;  /* 0x0000000100047824 */ /* 0x000fe400078e0a03 */
[----:B------:R-:W-:Y:S02]  /*51f0*/  IMAD.IADD R3, R3, 0x1, -R0 ;  /* 0x0000000103037824 */ /* 0x000fe400078e0a00 */
[----:B------:R-:W-:Y:S02]  /*5200*/  IMAD R121, R4, R6, R121 ;  /* 0x0000000604797224 */ /* 0x000fe400078e0279 */
[----:B------:R-:W-:Y:S02]  /*5210*/  IMAD R122, R3, R2, R122 ;  /* 0x00000002037a7224 */ /* 0x000fe400078e027a */
.L_x_87:
[----:B------:R-:W-:Y:S01]  /*5220*/  ULOP3.LUT UP0, URZ, UR40, 0x1b0, URZ, 0xc0, !UPT ;  /* 0x000001b028ff7892 */ /* 0x000fe2000f80c0ff */
[----:B------:R-:W-:Y:S02]  /*5230*/  IADD3 R113, PT, PT, R113, 0x1, RZ ;  /* 0x0000000171717810 */ /* 0x000fe40007ffe0ff */
[----:B------:R-:W-:-:S06]  /*5240*/  @P3 SHF.R.U32.HI R123, RZ, 0x10, R105 ;  /* 0x00000010ff7b3819 */ /* 0x000fcc0000011669 */
[----:B------:R-:W-:Y:S05]  /*5250*/  BRA.U !UP0, `(.L_x_88) ;  /* 0x00000001087c7547 */ /* 0x000fea000b800000 */
[----:B------:R-:W-:Y:S01]  /*5260*/  MOV R2, 0x0 ;  /* 0x0000000000027802 */ /* 0x000fe20000000f00 */
[----:B------:R-:W1:Y:S01]  /*5270*/  LDCU.64 UR8, c[0x4][0x80] ;  /* 0x01001000ff0877ac */ /* 0x000e620008000a00 */
[----:B------:R-:W-:Y:S02]  /*5280*/  HFMA2 R12, -RZ, RZ, 0, 5.9604644775390625e-08 ;  /* 0x00000001ff0c7431 */ /* 0x000fe400000001ff */
[----:B------:R-:W-:Y:S01]  /*5290*/  IMAD.MOV.U32 R8, RZ, RZ, 0x70 ;  /* 0x00000070ff087424 */ /* 0x000fe200078e00ff */
[----:B------:R2:W3:Y:S01]  /*52a0*/  LDC.64 R14, c[0x4][R2] ;  /* 0x01000000020e7b82 */ /* 0x0004e20000000a00 */
[----:B------:R-:W4:Y:S01]  /*52b0*/  LDCU.64 UR6, c[0x4][0x88] ;  /* 0x01001100ff0677ac */ /* 0x000f220008000a00 */
[----:B------:R-:W-:Y:S01]  /*52c0*/  IMAD.MOV.U32 R13, RZ, RZ, RZ ;  /* 0x000000ffff0d7224 */ /* 0x000fe200078e00ff */
[----:B------:R-:W2:Y:S01]  /*52d0*/  LDCU.64 UR4, c[0x4][0x8] ;  /* 0x01000100ff0477ac */ /* 0x000ea20008000a00 */
[----:B-1----:R-:W-:Y:S01]  /*52e0*/  IMAD.U32 R4, RZ, RZ, UR8 ;  /* 0x00000008ff047e24 */ /* 0x002fe2000f8e00ff */
[----:B------:R-:W-:Y:S01]  /*52f0*/  MOV R5, UR9 ;  /* 0x0000000900057c02 */ /* 0x000fe20008000f00 */
[----:B----4-:R-:W-:Y:S01]  /*5300*/  IMAD.U32 R6, RZ, RZ, UR6 ;  /* 0x00000006ff067e24 */ /* 0x010fe2000f8e00ff */
[----:B------:R-:W-:Y:S01]  /*5310*/  MOV R7, UR7 ;  /* 0x0000000700077c02 */ /* 0x000fe20008000f00 */
[----:B--2---:R-:W-:Y:S01]  /*5320*/  IMAD.U32 R10, RZ, RZ, UR4 ;  /* 0x00000004ff0a7e24 */ /* 0x004fe2000f8e00ff */
[----:B------:R-:W-:-:S02]  /*5330*/  MOV R11, UR5 ;  /* 0x00000005000b7c02 */ /* 0x000fc40008000f00 */
[----:B------:R-:W-:-:S07]  /*5340*/  LEPC R20, `(.L_x_89) ;  /* 0x000000001014794e */ /* 0x000fce0000000000 */
[----:B---3-5:R-:W-:Y:S05]  /*5350*/  CALL.ABS.NOINC R14 ;  /* 0x000000000e007343 */ /* 0x028fea0003c00000 */
.L_x_89:
[----:B------:R-:W1:Y:S01]  /*5360*/  LDC.64 R2, c[0x4][R2] ;  /* 0x0100000002027b82 */ /* 0x000e620000000a00 */
[----:B------:R-:W2:Y:S01]  /*5370*/  LDCU.64 UR8, c[0x4][0x80] ;  /* 0x01001000ff0877ac */ /* 0x000ea20008000a00 */
[----:B------:R-:W-:Y:S02]  /*5380*/  HFMA2 R12, -RZ, RZ, 0, 5.9604644775390625e-08 ;  /* 0x00000001ff0c7431 */ /* 0x000fe400000001ff */
[----:B------:R-:W-:Y:S01]  /*5390*/  IMAD.MOV.U32 R8, RZ, RZ, 0x70 ;  /* 0x00000070ff087424 */ /* 0x000fe200078e00ff */
[----:B------:R-:W3:Y:S01]  /*53a0*/  LDCU.64 UR6, c[0x4][0x88] ;  /* 0x01001100ff0677ac */ /* 0x000ee20008000a00 */
[----:B------:R-:W-:Y:S01]  /*53b0*/  IMAD.MOV.U32 R13, RZ, RZ, RZ ;  /* 0x000000ffff0d7224 */ /* 0x000fe200078e00ff */
[----:B------:R-:W4:Y:S01]  /*53c0*/  LDCU.64 UR4, c[0x4][0x8] ;  /* 0x01000100ff0477ac */ /* 0x000f220008000a00 */
[----:B--2---:R-:W-:Y:S02]  /*53d0*/  MOV R4, UR8 ;  /* 0x0000000800047c02 */ /* 0x004fe40008000f00 */
[----:B------:R-:W-:Y:S01]  /*53e0*/  MOV R5, UR9 ;  /* 0x0000000900057c02 */ /* 0x000fe20008000f00 */
[----:B---3--:R-:W-:Y:S01]  /*53f0*/  IMAD.U32 R6, RZ, RZ, UR6 ;  /* 0x00000006ff067e24 */ /* 0x008fe2000f8e00ff */
[----:B------:R-:W-:Y:S01]  /*5400*/  MOV R7, UR7 ;  /* 0x0000000700077c02 */ /* 0x000fe20008000f00 */
[----:B----4-:R-:W-:Y:S01]  /*5410*/  IMAD.U32 R10, RZ, RZ, UR4 ;  /* 0x00000004ff0a7e24 */ /* 0x010fe2000f8e00ff */
[----:B------:R-:W-:-:S02]  /*5420*/  MOV R11, UR5 ;  /* 0x00000005000b7c02 */ /* 0x000fc40008000f00 */
[----:B------:R-:W-:-:S07]  /*5430*/  LEPC R20, `(.L_x_88) ;  /* 0x000000001014794e */ /* 0x000fce0000000000 */
[----:B-1----:R-:W-:Y:S05]  /*5440*/  CALL.ABS.NOINC R2 ;  /* 0x0000000002007343 */ /* 0x002fea0003c00000 */
.L_x_88:
[----:B------:R-:W1:Y:S01]  /*5450*/  LDC.64 R2, c[0x0][0x890] ;  /* 0x00022400ff027b82 */ /* 0x000e620000000a00 */
[----:B------:R-:W-:-:S06]  /*5460*/  ULOP3.LUT UR4, UR44, 0x1, URZ, 0x3c, !UPT ;  /* 0x000000012c047892 */ /* 0x000fcc000f8e3cff */
[----:B------:R-:W-:Y:S01]  /*5470*/  IMAD.U32 R120, RZ, RZ, UR4 ;  /* 0x00000004ff787e24 */ /* 0x000fe2000f8e00ff */
[----:B-1----:R-:W-:-:S04]  /*5480*/  ISETP.NE.U32.AND P4, PT, R2, RZ, PT ;  /* 0x000000ff0200720c */ /* 0x002fc80003f85070 */
[----:B------:R-:W-:-:S13]  /*5490*/  ISETP.NE.AND.EX P4, PT, R3, RZ, PT, P4 ;  /* 0x000000ff0300720c */ /* 0x000fda0003f85340 */
[----:B------:R-:W-:Y:S05]  /*54a0*/  @!P4 BRA `(.L_x_90) ;  /* 0x000000000034c947 */ /* 0x000fea0003800000 */
[----:B------:R-:W1:Y:S02]  /*54b0*/  LDCU.64 UR4, c[0x0][0x888] ;  /* 0x00011100ff0477ac */ /* 0x000e640008000a00 */
[----:B-1----:R-:W-:-:S04]  /*54c0*/  UISETP.NE.U32.AND UP0, UPT, UR4, URZ, UPT ;  /* 0x000000ff0400728c */ /* 0x002fc8000bf05070 */
[----:B------:R-:W-:-:S09]  /*54d0*/  UISETP.NE.AND.EX UP0, UPT, UR5, URZ, UPT, UP0 ;  /* 0x000000ff0500728c */ /* 0x000fd2000bf05300 */
[----:B------:R-:W-:Y:S05]  /*54e0*/  BRA.U !UP0, `(.L_x_91) ;  /* 0x0000000108187547 */ /* 0x000fea000b800000 */
[----:B------:R-:W1:Y:S01]  /*54f0*/  LDC.64 R4, c[0x0][0x888] ;  /* 0x00022200ff047b82 */ /* 0x000e620000000a00 */
[----:B------:R-:W-:-:S04]  /*5500*/  IMAD R0, R2, UR36, RZ ;  /* 0x0000002402007c24 */ /* 0x000fc8000f8e02ff */
[----:B-1----:R-:W-:-:S05]  /*5510*/  IMAD.WIDE R4, R0, 0x4, R4 ;  /* 0x0000000400047825 */ /* 0x002fca00078e0204 */
[----:B-----5:R1:W5:Y:S01]  /*5520*/  LDG.E R81, desc[UR38][R4.64] ;  /* 0x0000002604517981 */ /* 0x020362000c1e1900 */
[----:B------:R-:W-:Y:S01]  /*5530*/  MOV R109, 0x1 ;  /* 0x00000001006d7802 */ /* 0x000fe20000000f00 */
[----:B------:R-:W-:Y:S06]  /*5540*/  BRA `(.L_x_90) ;  /* 0x00000000000c7947 */ /* 0x000fec0003800000 */
.L_x_91:
[----:B------:R-:W1:Y:S01]  /*5550*/  LDCU UR4, c[0x0][0x880] ;  /* 0x00011000ff0477ac */ /* 0x000e620008000800 */
[----:B------:R-:W-:Y:S01]  /*5560*/  HFMA2 R109, -RZ, RZ, 0, 5.9604644775390625e-08 ;  /* 0x00000001ff6d7431 */ /* 0x000fe200000001ff */
[----:B-1---5:R-:W-:Y:S02]  /*5570*/  MOV R81, UR4 ;  /* 0x0000000400517c02 */ /* 0x022fe40008000f00 */
.L_x_90:
[----:B-1----:R-:W1:Y:S02]  /*5580*/  LDC.64 R4, c[0x0][0x8b0] ;  /* 0x00022c00ff047b82 */ /* 0x002e640000000a00 */
        /* <DEDUP_REMOVED lines=11> */
[----:B------:R-:W-:Y:S05]  /*5640*/  BRA `(.L_x_92) ;  /* 0x0000000000087947 */ /* 0x000fea0003800000 */
.L_x_93:
[----:B------:R-:W1:Y:S02]  /*5650*/  LDCU UR4, c[0x0][0x8a0] ;  /* 0x00011400ff0477ac */ /* 0x000e640008000800 */
[----:B-1---5:R-:W-:Y:S02]  /*5660*/  MOV R69, UR4 ;  /* 0x0000000400457c02 */ /* 0x022fe40008000f00 */
.L_x_92:
[----:B------:R-:W-:Y:S01]  /*5670*/  UISETP.NE.AND UP0, UPT, UR45, URZ, UPT ;  /* 0x000000ff2d00728c */ /* 0x000fe2000bf05270 */
[----:B------:R-:W-:-:S04]  /*5680*/  PLOP3.LUT P0, PT, PT, PT, PT, 0x8, 0x80 ;  /* 0x000000000080781c */ /* 0x000fc80003f0e170 */
[----:B------:R-:W-:-:S04]  /*5690*/  P2R R135, PR, RZ, 0x1 ;  /* 0x00000001ff877803 */ /* 0x000fc80000000000 */
[----:B------:R-:W-:Y:S05]  /*56a0*/  BRA.U !UP0, `(.L_x_94) ;  /* 0x00000001083c7547 */ /* 0x000fea000b800000 */
[----:B------:R-:W-:-:S04]  /*56b0*/  ISETP.NE.U32.AND P0, PT, R2, RZ, PT ;  /* 0x000000ff0200720c */ /* 0x000fc80003f05070 */
[----:B------:R-:W-:-:S13]  /*56c0*/  ISETP.NE.AND.EX P0, PT, R3, RZ, PT, P0 ;  /* 0x000000ff0300720c */ /* 0x000fda0003f05300 */
[----:B-----5:R-:W-:-:S04]  /*56d0*/  @!P0 FSETP.EQ.AND P1, PT, R81, RZ, PT ;  /* 0x000000ff5100820b */ /* 0x020fc80003f22000 */
[----:B------:R-:W-:Y:S01]  /*56e0*/  P2R R135, PR, RZ, 0x2 ;  /* 0x00000002ff877803 */ /* 0x000fe20000000000 */
[----:B------:R-:W-:Y:S08]  /*56f0*/  @!P0 BRA `(.L_x_94) ;  /* 0x0000000000288947 */ /* 0x000ff00003800000 */
[----:B------:R-:W2:Y:S01]  /*5700*/  LDCU.64 UR4, c[0x0][0x888] ;  /* 0x00011100ff0477ac */ /* 0x000ea20008000a00 */
[----:B------:R-:W-:Y:S02]  /*5710*/  LOP3.LUT P1, RZ, R109, 0xff, RZ, 0xc0, !PT ;  /* 0x000000ff6dff7812 */ /* 0x000fe4000782c0ff */
[----:B------:R-:W-:-:S04]  /*5720*/  FSETP.NEU.AND P0, PT, R81, RZ, PT ;  /* 0x000000ff5100720b */ /* 0x000fc80003f0d000 */
[----:B------:R-:W-:Y:S02]  /*5730*/  SEL R0, RZ, 0xffffffff, P0 ;  /* 0xffffffffff007807 */ /* 0x000fe40000000000 */
[----:B--2---:R-:W-:-:S04]  /*5740*/  ISETP.NE.U32.AND P2, PT, RZ, UR4, PT ;  /* 0x00000004ff007c0c */ /* 0x004fc8000bf45070 */
[----:B------:R-:W-:-:S04]  /*5750*/  ISETP.NE.AND.EX P2, PT, RZ, UR5, PT, P2 ;  /* 0x00000005ff007c0c */ /* 0x000fc8000bf45320 */
[----:B------:R-:W-:-:S04]  /*5760*/  @!P1 SEL R0, RZ, 0xffffffff, P2 ;  /* 0xffffffffff009807 */ /* 0x000fc80001000000 */
[----:B------:R-:W-:-:S04]  /*5770*/  LOP3.LUT R0, R0, 0x1, RZ, 0xc0, !PT ;  /* 0x0000000100007812 */ /* 0x000fc800078ec0ff */
[----:B------:R-:W-:-:S04]  /*5780*/  ISETP.EQ.U32.AND P0, PT, R0, 0x1, PT ;  /* 0x000000010000780c */ /* 0x000fc80003f02070 */
[----:B------:R-:W-:-:S09]  /*5790*/  P2R R135, PR, RZ, 0x1 ;  /* 0x00000001ff877803 */ /* 0x000fd20000000000 */
.L_x_94:
[----:B------:R-:W-:Y:S01]  /*57a0*/  ISETP.NE.AND P5, PT, R135, RZ, PT ;  /* 0x000000ff8700720c */ /* 0x000fe20003fa5270 */
[----:B------:R-:W-:Y:S01]  /*57b0*/  IMAD.MOV.U32 R119, RZ, RZ, 0x1 ;  /* 0x00000001ff777424 */ /* 0x000fe200078e00ff */
[----:B-1----:R-:W-:Y:S01]  /*57c0*/  LEA R5, R67, UR41, 0x3 ;  /* 0x0000002943057c11 */ /* 0x002fe2000f8e18ff */
[----:B------:R-:W-:Y:S01]  /*57d0*/  IMAD.SHL.U32 R112, R112, 0x80, RZ ;  /* 0x0000008070707824 */ /* 0x000fe200078e00ff */
[----:B------:R-:W-:Y:S01]  /*57e0*/  SHF.L.U32 R2, R126, 0x1f, RZ ;  /* 0x0000001f7e027819 */ /* 0x000fe200000006ff */
[----:B------:R-:W-:Y:S01]  /*57f0*/  IMAD.SHL.U32 R111, R111, 0x80, RZ ;  /* 0x000000806f6f7824 */ /* 0x000fe200078e00ff */
[----:B-----5:R-:W-:Y:S01]  /*5800*/  FSETP.NEU.AND P3, PT, R81, RZ, PT ;  /* 0x000000ff5100720b */ /* 0x020fe20003f6d000 */
[----:B------:R-:W-:Y:S01]  /*5810*/  IMAD R68, R67, 0x80, R70 ;  /* 0x0000008043447824 */ /* 0x000fe200078e0246 */
[----:B------:R-:W-:Y:S01]  /*5820*/  CS2R R102, SRZ ;  /* 0x0000000000667805 */ /* 0x000fe2000001ff00 */
[----:B------:R-:W-:Y:S01]  /*5830*/  IMAD.MOV.U32 R65, RZ, RZ, RZ ;  /* 0x000000ffff417224 */ /* 0x000fe200078e00ff */
[----:B------:R-:W-:Y:S01]  /*5840*/  SEL R0, RZ, 0xffffffff, P3 ;  /* 0xffffffffff007807 */ /* 0x000fe20001800000 */
[----:B------:R-:W-:Y:S01]  /*5850*/  IMAD.U32 R118, RZ, RZ, UR42 ;  /* 0x0000002aff767e24 */ /* 0x000fe2000f8e00ff */
[----:B------:R-:W-:Y:S01]  /*5860*/  CS2R R100, SRZ ;  /* 0x0000000000647805 */ /* 0x000fe2000001ff00 */
[----:B------:R-:W-:Y:S01]  /*5870*/  VOTEU.ALL UP0, P5 ;  /* 0x0000000000ff7886 */ /* 0x000fe20002800000 */
[----:B------:R-:W-:Y:S01]  /*5880*/  @!P5 SHF.L.U32 R4, R120, 0x1f, RZ ;  /* 0x0000001f7804d819 */ /* 0x000fe200000006ff */
[----:B------:R-:W-:Y:S01]  /*5890*/  IMAD.U32 R117, RZ, RZ, UR43 ;  /* 0x0000002bff757e24 */ /* 0x000fe2000f8e00ff */
[----:B------:R-:W-:-:S02]  /*58a0*/  CS2R R98, SRZ ;  /* 0x0000000000627805 */ /* 0x000fc4000001ff00 */
[----:B------:R-:W-:Y:S01]  /*58b0*/  CS2R R96, SRZ ;  /* 0x0000000000607805 */ /* 0x000fe2000001ff00 */
[----:B------:R-:W-:Y:S01]  /*58c0*/  @!UP0 ULEA UR4, UR43, UR41, 0x3 ;  /* 0x000000292b048291 */ /* 0x000fe2000f8e18ff */
[----:B------:R-:W-:Y:S02]  /*58d0*/  CS2R R94, SRZ ;  /* 0x00000000005e7805 */ /* 0x000fe4000001ff00 */
[----:B------:R-:W-:Y:S02]  /*58e0*/  CS2R R92, SRZ ;  /* 0x00000000005c7805 */ /* 0x000fe4000001ff00 */
[----:B------:R-:W-:Y:S02]  /*58f0*/  CS2R R90, SRZ ;  /* 0x00000000005a7805 */ /* 0x000fe4000001ff00 */
[----:B------:R-:W-:Y:S02]  /*5900*/  CS2R R88, SRZ ;  /* 0x0000000000587805 */ /* 0x000fe4000001ff00 */
[----:B------:R-:W1:Y:S02]  /*5910*/  @!P5 SYNCS.PHASECHK.TRANS64.TRYWAIT P1, [UR4+0x60], R4 ;  /* 0x00006004ff00d5a7 */ /* 0x000e640008021104 */
[----:B------:R-:W2:Y:S01]  /*5920*/  LDCU.64 UR4, c[0x0][0x888] ;  /* 0x00011100ff0477ac */ /* 0x000ea20008000a00 */
[----:B------:R-:W3:Y:S01]  /*5930*/  SYNCS.PHASECHK.TRANS64.TRYWAIT P0, [R5+URZ+0xd0], R2 ;  /* 0x0000d002050075a7 */ /* 0x000ee200080011ff */
[----:B--2---:R-:W-:-:S04]  /*5940*/  ISETP.NE.U32.AND P2, PT, RZ, UR4, PT ;  /* 0x00000004ff007c0c */ /* 0x004fc8000bf45070 */
[----:B------:R-:W-:-:S04]  /*5950*/  ISETP.NE.AND.EX P2, PT, RZ, UR5, PT, P2 ;  /* 0x00000005ff007c0c */ /* 0x000fc8000bf45320 */
[----:B------:R-:W-:Y:S02]  /*5960*/  SEL R3, RZ, 0xffffffff, P2 ;  /* 0xffffffffff037807 */ /* 0x000fe40001000000 */
[----:B------:R-:W-:-:S04]  /*5970*/  LOP3.LUT P2, R110, R109, 0xff, RZ, 0xc0, !PT ;  /* 0x000000ff6d6e7812 */ /* 0x000fc8000784c0ff */
[----:B------:R-:W-:-:S04]  /*5980*/  @P4 SEL R0, R3, R0, !P2 ;  /* 0x0000000003004207 */ /* 0x000fc80005000000 */
[----:B------:R-:W-:-:S04]  /*5990*/  LOP3.LUT R0, R0, 0x1, RZ, 0xc0, !PT ;  /* 0x0000000100007812 */ /* 0x000fc800078ec0ff */
[----:B------:R-:W-:-:S04]  /*59a0*/  ISETP.NE.U32.AND P2, PT, R0, 0x1, PT ;  /* 0x000000010000780c */ /* 0x000fc80003f45070 */
[----:B------:R-:W-:Y:S02]  /*59b0*/  P2R R133, PR, RZ, 0x4 ;  /* 0x00000004ff857803 */ /* 0x000fe40000000000 */
[----:B-1----:R-:W-:Y:S02]  /*59c0*/  @!P5 SEL R119, RZ, 0x1, !P1 ;  /* 0x00000001ff77d807 */ /* 0x002fe40004800000 */
[----:B---3--:R-:W-:-:S07]  /*59d0*/  SEL R114, RZ, 0x1, !P0 ;  /* 0x00000001ff727807 */ /* 0x008fce0004000000 */
.L_x_111:
[----:B------:R-:W-:Y:S01]  /*59e0*/  ISETP.NE.AND P0, PT, R135, RZ, PT ;  /* 0x000000ff8700720c */ /* 0x000fe20003f05270 */
[----:B------:R-:W-:Y:S05]  /*59f0*/  YIELD ;  /* 0x0000000000007946 */ /* 0x000fea0003800000 */
[----:B------:R-:W-:Y:S07]  /*5a00*/  BSSY B1, `(.L_x_95) ;  /* 0x000001a000017945 */ /* 0x000fee0003800000 */
[----:B-1----:R-:W-:Y:S05]  /*5a10*/  @P0 BRA `(.L_x_96) ;  /* 0x0000000000600947 */ /* 0x002fea0003800000 */
[----:B------:R-:W-:Y:S01]  /*5a20*/  ISETP.NE.AND P1, PT, R133, RZ, PT ;  /* 0x000000ff8500720c */ /* 0x000fe20003f25270 */
[----:B------:R-:W-:Y:S01]  /*5a30*/  BSSY B0, `(.L_x_97) ;  /* 0x000000b000007945 */ /* 0x000fe20003800000 */
[----:B------:R-:W-:Y:S11]  /*5a40*/  ISETP.NE.AND P0, PT, R119, RZ, PT ;  /* 0x000000ff7700720c */ /* 0x000ff60003f05270 */
[----:B------:R-:W-:Y:S05]  /*5a50*/  @P1 LEA R5, R117, R128, 0xd ;  /* 0x0000008075051211 */ /* 0x000fea00078e68ff */
[--C-:B------:R-:W-:Y:S02]  /*5a60*/  @P1 IMAD R6, R130, -0x10, R5.reuse ;  /* 0xfffffff082061824 */ /* 0x100fe400078e0205 */
[----:B------:R-:W-:Y:S03]  /*5a70*/  @P1 IMAD R4, R129, -0x10, R5 ;  /* 0xfffffff081041824 */ /* 0x000fe600078e0205 */
[----:B------:R-:W-:Y:S01]  /*5a80*/  @P1 LEA R2, R127, R6, 0x4 ;  /* 0x000000067f021211 */ /* 0x000fe200078e20ff */
[----:B------:R-:W-:Y:S06]  /*5a90*/  @P0 BRA `(.L_x_98) ;  /* 0x0000000000100947 */ /* 0x000fec0003800000 */
[----:B------:R-:W-:Y:S02]  /*5aa0*/  LEA R3, R117, UR41, 0x3 ;  /* 0x0000002975037c11 */ /* 0x000fe4000f8e18ff */
[----:B------:R-:W-:Y:S04]  /*5ab0*/  SHF.L.U32 R0, R120, 0x1f, RZ ;  /* 0x0000001f78007819 */ /* 0x000fe800000006ff */
[----:B------:R-:W1:Y:S02]  /*5ac0*/  SYNCS.PHASECHK.TRANS64.TRYWAIT P0, [R3+URZ+0x60], R0 ;  /* 0x00006000030075a7 */ /* 0x000e6400080011ff */
[----:B-1----:R-:W-:Y:S05]  /*5ad0*/  @!P0 BRA `(.L_x_99) ;  /* 0x0000004c00988947 */ /* 0x002fea0003800000 */
.L_x_98:
[----:B------:R-:W-:Y:S05]  /*5ae0*/  BSYNC B0 ;  /* 0x0000000000007941 */ /* 0x000fea0003800000 */
.L_x_97:
[----:B------:R-:W-:Y:S01]  /*5af0*/  ISETP.NE.AND P0, PT, R133, RZ, PT ;  /* 0x000000ff8500720c */ /* 0x000fe20003f05270 */
[----:B------:R-:W-:Y:S11]  /*5b00*/  VIADD R117, R117, 0x1 ;  /* 0x0000000175757836 */ /* 0x000ff60000000000 */
[----:B------:R-:W-:Y:S01]  /*5b10*/  @!UPT UIADD3 URZ, UPT, UPT, URZ, URZ, URZ ;  /* 0x000000fffffff290 */ /* 0x000fe2000fffe0ff */
[----:B------:R2:W3:Y:S04]  /*5b20*/  @P0 LDS.128 R88, [R5] ;  /* 0x0000000005580984 */ /* 0x0004e80000000c00 */
[----:B------:R2:W4:Y:S04]  /*5b30*/  @P0 LDS.128 R96, [R4+0x20] ;  /* 0x0000200004600984 */ /* 0x0005280000000c00 */
[----:B------:R2:W2:Y:S04]  /*5b40*/  @P0 LDS.128 R92, [R6+0x10] ;  /* 0x00001000065c0984 */ /* 0x0004a80000000c00 */
[----:B------:R2:W2:Y:S01]  /*5b50*/  @P0 LDS.128 R100, [R2+0x10] ;  /* 0x0000100002640984 */ /* 0x0004a20000000c00 */
[C---:B------:R-:W-:Y:S04]  /*5b60*/  ISETP.NE.AND P0, PT, R117.reuse, 0x4, PT ;  /* 0x000000047500780c */ /* 0x040fe80003f05270 */
[----:B-1----:R-:W-:Y:S02]  /*5b70*/  SEL R3, RZ, 0x1, P0 ;  /* 0x00000001ff037807 */ /* 0x002fe40000000000 */
[----:B------:R-:W-:Y:S02]  /*5b80*/  SEL R117, R117, RZ, P0 ;  /* 0x000000ff75757207 */ /* 0x000fe40000000000 */
[----:B------:R-:W-:Y:S02]  /*5b90*/  LOP3.LUT R120, R120, R3, RZ, 0x3c, !PT ;  /* 0x0000000378787212 */ /* 0x000fe400078e3cff */
.L_x_96:
[----:B------:R-:W-:Y:S05]  /*5ba0*/  BSYNC B1 ;  /* 0x0000000000017941 */ /* 0x000fea0003800000 */
.L_x_95:
[C---:B------:R-:W-:Y:S01]  /*5bb0*/  LOP3.LUT P1, RZ, R65.reuse, R114, RZ, 0xfc, !PT ;  /* 0x0000007241ff7212 */ /* 0x040fe2000782fcff */
[----:B------:R-:W-:Y:S01]  /*5bc0*/  IMAD.SHL.U32 R63, R65, 0x20, RZ ;  /* 0x00000020413f7824 */ /* 0x000fe200078e00ff */
[----:B------:R-:W-:Y:S01]  /*5bd0*/  LEA R136, R67, UR41, 0x3 ;  /* 0x0000002943887c11 */ /* 0x000fe2000f8e18ff */
[----:B------:R-:W-:Y:S02]  /*5be0*/  BSSY B0, `(.L_x_100) ;  /* 0x0000009000007945 */ /* 0x000fe40003800000 */
[----:B------:R-:W-:Y:S05]  /*5bf0*/  IMAD.IADD R16, R68, 0x1, R63 ;  /* 0x0000000144107824 */ /* 0x000fea00078e023f */
[----:B------:R-:W-:Y:S04]  /*5c00*/  SHF.R.U32.HI R3, RZ, 0x15, R16 ;  /* 0x00000015ff037819 */ /* 0x000fe80000011610 */
[----:B------:R-:W-:Y:S01]  /*5c10*/  LOP3.LUT P0, RZ, R3, 0x3, R132, 0x48, !PT ;  /* 0x0000000303ff7812 */ /* 0x000fe20007804884 */
[----:B------:R-:W-:Y:S01]  /*5c20*/  @!UPT UIADD3 URZ, UPT, UPT, URZ, URZ, URZ ;  /* 0x000000fffffff290 */ /* 0x000fe2000fffe0ff */
[----:B------:R-:W-:Y:S11]  /*5c30*/  @P1 BRA `(.L_x_101) ;  /* 0x00000000000c1947 */ /* 0x000ff60003800000 */
[----:B------:R-:W-:Y:S04]  /*5c40*/  SHF.L.U32 R3, R126, 0x1f, RZ ;  /* 0x0000001f7e037819 */ /* 0x000fe800000006ff */
[----:B------:R-:W1:Y:S02]  /*5c50*/  SYNCS.PHASECHK.TRANS64.TRYWAIT P1, [R136+URZ+0xd0], R3 ;  /* 0x0000d003880075a7 */ /* 0x000e6400080211ff */
[----:B-1----:R-:W-:Y:S05]  /*5c60*/  @!P1 BRA `(.L_x_102) ;  /* 0x0000004c00489947 */ /* 0x002fea0003800000 */
.L_x_101:
[----:B------:R-:W-:Y:S05]  /*5c70*/  BSYNC B0 ;  /* 0x0000000000007941 */ /* 0x000fea0003800000 */
.L_x_100:
[----:B------:R-:W-:Y:S05]  /*5c80*/  @!P0 BRA `(.L_x_103) ;  /* 0x0000000000408947 */ /* 0x000fea0003800000 */
[----:B------:R-:W1:Y:S01]  /*5c90*/  LDCU.64 UR8, c[0x4][0x70] ;  /* 0x01000e00ff0877ac */ /* 0x000e620008000a00 */
[----:B------:R-:W-:Y:S01]  /*5ca0*/  MOV R3, 0x0 ;  /* 0x0000000000037802 */ /* 0x000fe20000000f00 */
[----:B------:R-:W-:Y:S02]  /*5cb0*/  HFMA2 R12, -RZ, RZ, 0, 5.9604644775390625e-08 ;  /* 0x00000001ff0c7431 */ /* 0x000fe400000001ff */
[----:B------:R-:W-:Y:S02]  /*5cc0*/  IMAD.MOV.U32 R8, RZ, RZ, 0x192 ;  /* 0x00000192ff087424 */ /* 0x000fe400078e00ff */
[----:B------:R-:W-:Y:S01]  /*5cd0*/  IMAD.MOV.U32 R13, RZ, RZ, RZ ;  /* 0x000000ffff0d7224 */ /* 0x000fe200078e00ff */
[----:B------:R-:W5:Y:S01]  /*5ce0*/  LDCU.64 UR6, c[0x4][0x78] ;  /* 0x01000f00ff0677ac */ /* 0x000f620008000a00 */
[----:B--2---:R-:W2:Y:S01]  /*5cf0*/  LDC.64 R2, c[0x4][R3] ;  /* 0x0100000003027b82 */ /* 0x004ea20000000a00 */
[----:B------:R-:W3:Y:S01]  /*5d00*/  LDCU.64 UR4, c[0x4][0x10] ;  /* 0x01000200ff0477ac */ /* 0x000ee20008000a00 */
[----:B-1----:R-:W-:Y:S01]  /*5d10*/  MOV R5, UR9 ;  /* 0x0000000900057c02 */ /* 0x002fe20008000f00 */
[----:B------:R-:W-:Y:S01]  /*5d20*/  IMAD.U32 R4, RZ, RZ, UR8 ;  /* 0x00000008ff047e24 */ /* 0x000fe2000f8e00ff */
[----:B-----5:R-:W-:Y:S01]  /*5d30*/  MOV R7, UR7 ;  /* 0x0000000700077c02 */ /* 0x020fe20008000f00 */
[----:B------:R-:W-:Y:S01]  /*5d40*/  IMAD.U32 R6, RZ, RZ, UR6 ;  /* 0x00000006ff067e24 */ /* 0x000fe2000f8e00ff */
[----:B---3--:R-:W-:Y:S01]  /*5d50*/  MOV R11, UR5 ;  /* 0x00000005000b7c02 */ /* 0x008fe20008000f00 */
[----:B------:R-:W-:Y:S02]  /*5d60*/  IMAD.U32 R10, RZ, RZ, UR4 ;  /* 0x00000004ff0a7e24 */ /* 0x000fe4000f8e00ff */
[----:B------:R-:W-:Y:S07]  /*5d70*/  LEPC R20, `(.L_x_103) ;  /* 0x000000001014794e */ /* 0x000fee0000000000 */
[----:B--2-4-:R-:W-:Y:S05]  /*5d80*/  CALL.ABS.NOINC R2 ;  /* 0x0000000002007343 */ /* 0x014fea0003c00000 */
.L_x_103:
[----:B------:R-:W-:Y:S01]  /*5d90*/  ISETP.NE.AND P3, PT, R65, 0x3, PT ;  /* 0x000000034100780c */ /* 0x000fe20003f65270 */
[----:B------:R-:W-:Y:S05]  /*5da0*/  WARPSYNC.ALL ;  /* 0x0000000000007948 */ /* 0x000fea0003800000 */
[----:B------:R-:W-:Y:S01]  /*5db0*/  R2UR UR4, R16 ;  /* 0x00000000100472ca */ /* 0x000fe200000e0000 */
[--C-:B---3--:R-:W-:Y:S01]  /*5dc0*/  HADD2.F32 R82, -RZ, R88.reuse.H0_H0 ;  /* 0x20000058ff527230 */ /* 0x108fe20000004100 */
[----:B------:R-:W-:Y:S01]  /*5dd0*/  MOV R71, 0x3c09919f ;  /* 0x3c09919f00477802 */ /* 0x000fe20000000f00 */
[----:B------:R-:W-:Y:S01]  /*5de0*/  HADD2.F32 R83, -RZ, R88.H1_H1 ;  /* 0x30000058ff537230 */ /* 0x000fe20000004100 */
[----:B------:R-:W-:Y:S01]  /*5df0*/  MOV R74, 0x3e235519 ;  /* 0x3e235519004a7802 */ /* 0x000fe20000000f00 */
[--C-:B------:R-:W-:Y:S01]  /*5e00*/  HADD2.F32 R84, -RZ, R89.reuse.H0_H0 ;  /* 0x20000059ff547230 */ /* 0x100fe20000004100 */
[----:B------:R-:W-:Y:S01]  /*5e10*/  MOV R72, 0x3f210a14 ;  /* 0x3f210a1400487802 */ /* 0x000fe20000000f00 */
[----:B------:R-:W-:Y:S01]  /*5e20*/  HADD2.F32 R86, -RZ, R89.H1_H1 ;  /* 0x30000059ff567230 */ /* 0x000fe20000004100 */
[----:B------:R-:W-:Y:S01]  /*5e30*/  @!P3 IADD3 R139, PT, PT, R136, 0xf0, RZ ;  /* 0x000000f0888bb810 */ /* 0x000fe20007ffe0ff */
[----:B------:R-:W-:Y:S01]  /*5e40*/  HADD2.F32 R85, -RZ, R90.H0_H0 ;  /* 0x2000005aff557230 */ /* 0x000fe20000004100 */
[----:B------:R-:W-:Y:S01]  /*5e50*/  MOV R136, UR37 ;  /* 0x0000002500887c02 */ /* 0x000fe20008000f00 */
[--C-:B--2---:R-:W-:Y:S02]  /*5e60*/  HADD2.F32 R36, -RZ, R93.reuse.H0_H0 ;  /* 0x2000005dff247230 */ /* 0x104fe40000004100 */
[----:B------:R-:W-:Y:S01]  /*5e70*/  HFMA2 R76, -RZ, RZ, 0.8349609375, 5.424022674560546875e-06 ;  /* 0x3aae005bff4c7431 */ /* 0x000fe200000001ff */
[----:B------:R-:W1:Y:S01]  /*5e80*/  LDTM.x32 R4, tmem[UR4] ;  /* 0x00000004000479ee */ /* 0x000e6200082c0000 */
[----:B------:R-:W-:Y:S02]  /*5e90*/  HADD2.F32 R38, -RZ, R93.H1_H1 ;  /* 0x3000005dff267230 */ /* 0x000fe40000004100 */
[----:B------:R-:W-:Y:S02]  /*5ea0*/  HFMA2 R75, -RZ, RZ, 1.28515625, -179.25 ;  /* 0x3d24d99aff4b7431 */ /* 0x000fe400000001ff */
[--C-:B------:R-:W-:Y:S02]  /*5eb0*/  HADD2.F32 R37, -RZ, R94.reuse.H0_H0 ;  /* 0x2000005eff257230 */ /* 0x100fe40000004100 */
[----:B------:R-:W-:Y:S02]  /*5ec0*/  HFMA2 R73, -RZ, RZ, 1.8525390625, -0.310791015625 ;  /* 0x3f69b4f9ff497431 */ /* 0x000fe400000001ff */
[----:B------:R-:W-:Y:S01]  /*5ed0*/  HADD2.F32 R40, -RZ, R94.H1_H1 ;  /* 0x3000005eff287230 */ /* 0x000fe20000004100 */
[----:B------:R-:W-:Y:S01]  /*5ee0*/  @!P3 NOP ;  /* 0x000000000000b918 */ /* 0x000fe20000000000 */
[----:B------:R-:W-:Y:S01]  /*5ef0*/  HADD2.F32 R39, -RZ, R95.H0_H0 ;  /* 0x2000005fff277230 */ /* 0x000fe20000004100 */
[----:B------:R-:W-:Y:S01]  /*5f00*/  USHF.L.U32 UR8, UR43, 0xd, URZ ;  /* 0x0000000d2b087899 */ /* 0x000fe200080006ff */
[----:B------:R-:W-:Y:S01]  /*5f10*/  BSSY.RECONVERGENT B0, `(.L_x_104) ;  /* 0x00003ad000007945 */ /* 0x000fe20003800200 */
[C---:B-1----:R-:W-:Y:S01]  /*5f20*/  FMUL R0, R69.reuse, R4 ;  /* 0x0000000445007220 */ /* 0x042fe20000400000 */
[C---:B------:R-:W-:Y:S01]  /*5f30*/  FMUL R2, R69.reuse, R5 ;  /* 0x0000000545027220 */ /* 0x040fe20000400000 */
[C---:B------:R-:W-:Y:S01]  /*5f40*/  FMUL R3, R69.reuse, R6 ;  /* 0x0000000645037220 */ /* 0x040fe20000400000 */
[----:B------:R-:W-:Y:S01]  /*5f50*/  FMUL R7, R69, R7 ;  /* 0x0000000745077220 */ /* 0x000fe20000400000 */
[----:B------:R-:W-:Y:S01]  /*5f60*/  FFMA R0, R81, R82, R0 ;  /* 0x0000005251007223 */ /* 0x000fe20000000000 */
[----:B------:R-:W-:Y:S01]  /*5f70*/  FMUL R4, R69, R8 ;  /* 0x0000000845047220 */ /* 0x000fe20000400000 */
[----:B------:R-:W-:Y:S02]  /*5f80*/  HADD2.F32 R82, -RZ, R90.H1_H1 ;  /* 0x3000005aff527230 */ /* 0x000fe40000004100 */
[----:B------:R-:W-:Y:S01]  /*5f90*/  FFMA R2, R81, R83, R2 ;  /* 0x0000005351027223 */ /* 0x000fe20000000002 */
[----:B------:R-:W-:Y:S01]  /*5fa0*/  FMUL R5, R69, R9 ;  /* 0x0000000945057220 */ /* 0x000fe20000400000 */
[C---:B------:R-:W-:Y:S01]  /*5fb0*/  FFMA R3, R81.reuse, R84, R3 ;  /* 0x0000005451037223 */ /* 0x040fe20000000003 */
[C---:B------:R-:W-:Y:S01]  /*5fc0*/  FFMA R7, R81.reuse, R86, R7 ;  /* 0x0000005651077223 */ /* 0x040fe20000000007 */
[--C-:B------:R-:W-:Y:S02]  /*5fd0*/  HADD2.F32 R83, -RZ, R91.reuse.H0_H0 ;  /* 0x2000005bff537230 */ /* 0x100fe40000004100 */
[----:B------:R-:W-:Y:S01]  /*5fe0*/  FFMA R4, R81, R85, R4 ;  /* 0x0000005551047223 */ /* 0x000fe20000000004 */
[----:B------:R-:W-:Y:S01]  /*5ff0*/  FMUL R6, R69, R10 ;  /* 0x0000000a45067220 */ /* 0x000fe20000400000 */
[----:B------:R-:W-:Y:S02]  /*6000*/  HADD2.F32 R84, -RZ, R91.H1_H1 ;  /* 0x3000005bff547230 */ /* 0x000fe40000004100 */
[----:B------:R-:W-:Y:S01]  /*6010*/  FFMA R5, R81, R82, R5 ;  /* 0x0000005251057223 */ /* 0x000fe20000000005 */
[C---:B------:R-:W-:Y:S01]  /*6020*/  FMUL R11, R69.reuse, R11 ;  /* 0x0000000b450b7220 */ /* 0x040fe20000400000 */
[--C-:B------:R-:W-:Y:S02]  /*6030*/  HADD2.F32 R85, -RZ, R92.reuse.H0_H0 ;  /* 0x2000005cff557230 */ /* 0x100fe40000004100 */
[C---:B------:R-:W-:Y:S01]  /*6040*/  FMUL R8, R69.reuse, R12 ;  /* 0x0000000c45087220 */ /* 0x040fe20000400000 */
[----:B------:R-:W-:Y:S02]  /*6050*/  HADD2.F32 R82, -RZ, R92.H1_H1 ;  /* 0x3000005cff527230 */ /* 0x000fe40000004100 */
[----:B------:R-:W-:Y:S01]  /*6060*/  FMUL R9, R69, R13 ;  /* 0x0000000d45097220 */ /* 0x000fe20000400000 */
[----:B------:R-:W-:Y:S01]  /*6070*/  FFMA R6, R81, R83, R6 ;  /* 0x0000005351067223 */ /* 0x000fe20000000006 */
[----:B------:R-:W-:Y:S01]  /*6080*/  FMUL R10, R69, R14 ;  /* 0x0000000e450a7220 */ /* 0x000fe20000400000 */
[C---:B------:R-:W-:Y:S01]  /*6090*/  FFMA R11, R81.reuse, R84, R11 ;  /* 0x00000054510b7223 */ /* 0x040fe2000000000b */
[----:B------:R-:W-:Y:S01]  /*60a0*/  FFMA R8, R81, R85, R8 ;  /* 0x0000005551087223 */ /* 0x000fe20000000008 */
[----:B------:R-:W-:Y:S01]  /*60b0*/  FMUL R15, R69, R15 ;  /* 0x0000000f450f7220 */ /* 0x000fe20000400000 */
[----:B------:R-:W-:Y:S01]  /*60c0*/  FFMA R9, R81, R82, R9 ;  /* 0x0000005251097223 */ /* 0x000fe20000000009 */
[----:B------:R-:W-:Y:S01]  /*60d0*/  MOV R82, 0x38eb4c3a ;  /* 0x38eb4c3a00527802 */ /* 0x000fe20000000f00 */
[----:B------:R-:W-:Y:S01]  /*60e0*/  FMUL R12, R69, R16 ;  /* 0x00000010450c7220 */ /* 0x000fe20000400000 */
[----:B------:R-:W-:Y:S01]  /*60f0*/  FFMA R10, R81, R36, R10 ;  /* 0x00000024510a7223 */ /* 0x000fe2000000000a */
[C---:B------:R-:W-:Y:S01]  /*6100*/  FMUL R13, R69.reuse, R17 ;  /* 0x00000011450d7220 */ /* 0x040fe20000400000 */
[----:B------:R-:W-:Y:S01]  /*6110*/  FMUL R14, R69, R18 ;  /* 0x00000012450e7220 */ /* 0x000fe20000400000 */
[----:B------:R-:W-:Y:S02]  /*6120*/  HADD2.F32 R36, -RZ, R95.H1_H1 ;  /* 0x3000005fff247230 */ /* 0x000fe40000004100 */
[----:B------:R-:W-:Y:S01]  /*6130*/  FFMA R15, R81, R38, R15 ;  /* 0x00000026510f7223 */ /* 0x000fe2000000000f */
[----:B------:R-:W-:Y:S01]  /*6140*/  FMUL R19, R69, R19 ;  /* 0x0000001345137220 */ /* 0x000fe20000400000 */
[C---:B------:R-:W-:Y:S01]  /*6150*/  FFMA R12, R81.reuse, R37, R12 ;  /* 0x00000025510c7223 */ /* 0x040fe2000000000c */
[C---:B------:R-:W-:Y:S01]  /*6160*/  FFMA R13, R81.reuse, R40, R13 ;  /* 0x00000028510d7223 */ /* 0x040fe2000000000d */
[--C-:B----4-:R-:W-:Y:S02]  /*6170*/  HADD2.F32 R37, -RZ, R96.reuse.H0_H0 ;  /* 0x20000060ff257230 */ /* 0x110fe40000004100 */
        /* <DEDUP_REMOVED lines=9> */
[C---:B------:R-:W-:Y:S01]  /*6210*/  FFMA R16, R81.reuse, R37, R16 ;  /* 0x0000002551107223 */ /* 0x040fe20000000010 */
[C---:B------:R-:W-:Y:S01]  /*6220*/  FFMA R17, R81.reuse, R38, R17 ;  /* 0x0000002651117223 */ /* 0x040fe20000000011 */
[--C-:B------:R-:W-:Y:S02]  /*6230*/  HADD2.F32 R37, -RZ, R98.reuse.H0_H0 ;  /* 0x20000062ff257230 */ /* 0x100fe40000004100 */
[----:B------:R-:W-:Y:S01]  /*6240*/  FFMA R18, R81, R39, R18 ;  /* 0x0000002751127223 */ /* 0x000fe20000000012 */
[----:B------:R-:W-:Y:S01]  /*6250*/  FMUL R20, R69, R24 ;  /* 0x0000001845147220 */ /* 0x000fe20000400000 */
[----:B------:R-:W-:Y:S01]  /*6260*/  FFMA R23, R81, R36, R23 ;  /* 0x0000002451177223 */ /* 0x000fe20000000017 */
[----:B------:R-:W-:Y:S02]  /*6270*/  HADD2.F32 R36, -RZ, R98.H1_H1 ;  /* 0x30000062ff247230 */ /* 0x000fe40000004100 */
[----:B------:R-:W-:Y:S01]  /*6280*/  FMUL R21, R69, R25 ;  /* 0x0000001945157220 */ /* 0x000fe20000400000 */
[--C-:B------:R-:W-:Y:S02]  /*6290*/  HADD2.F32 R39, -RZ, R99.reuse.H0_H0 ;  /* 0x20000063ff277230 */ /* 0x100fe40000004100 */
[----:B------:R-:W-:Y:S01]  /*62a0*/  FFMA R20, R81, R37, R20 ;  /* 0x0000002551147223 */ /* 0x000fe20000000014 */
[C---:B------:R-:W-:Y:S01]  /*62b0*/  FMUL R22, R69.reuse, R26 ;  /* 0x0000001a45167220 */ /* 0x040fe20000400000 */
[----:B------:R-:W-:Y:S02]  /*62c0*/  HADD2.F32 R38, -RZ, R99.H1_H1 ;  /* 0x30000063ff267230 */ /* 0x000fe40000004100 */
[C---:B------:R-:W-:Y:S01]  /*62d0*/  FMUL R27, R69.reuse, R27 ;  /* 0x0000001b451b7220 */ /* 0x040fe20000400000 */
[--C-:B------:R-:W-:Y:S02]  /*62e0*/  HADD2.F32 R37, -RZ, R100.reuse.H0_H0 ;  /* 0x20000064ff257230 */ /* 0x100fe40000004100 */
[----:B------:R-:W-:Y:S01]  /*62f0*/  FMUL R24, R69, R28 ;  /* 0x0000001c45187220 */ /* 0x000fe20000400000 */
[C---:B------:R-:W-:Y:S01]  /*6300*/  FFMA R21, R81.reuse, R36, R21 ;  /* 0x0000002451157223 */ /* 0x040fe20000000015 */
[C---:B------:R-:W-:Y:S01]  /*6310*/  FFMA R22, R81.reuse, R39, R22 ;  /* 0x0000002751167223 */ /* 0x040fe20000000016 */
[----:B------:R-:W-:Y:S02]  /*6320*/  HADD2.F32 R36, -RZ, R100.H1_H1 ;  /* 0x30000064ff247230 */ /* 0x000fe40000004100 */
[----:B------:R-:W-:Y:S01]  /*6330*/  FFMA R27, R81, R38, R27 ;  /* 0x00000026511b7223 */ /* 0x000fe2000000001b */
[----:B------:R-:W-:Y:S01]  /*6340*/  FMUL R25, R69, R29 ;  /* 0x0000001d45197220 */ /* 0x000fe20000400000 */
[----:B------:R-:W-:Y:S01]  /*6350*/  FFMA R24, R81, R37, R24 ;  /* 0x0000002551187223 */ /* 0x000fe20000000018 */
[--C-:B------:R-:W-:Y:S02]  /*6360*/  HADD2.F32 R37, -RZ, R101.reuse.H0_H0 ;  /* 0x20000065ff257230 */ /* 0x100fe40000004100 */
[----:B------:R-:W-:Y:S01]  /*6370*/  FMUL R26, R69, R30 ;  /* 0x0000001e451a7220 */ /* 0x000fe20000400000 */
[----:B------:R-:W-:Y:S02]  /*6380*/  HADD2.F32 R38, -RZ, R101.H1_H1 ;  /* 0x30000065ff267230 */ /* 0x000fe40000004100 */
[----:B------:R-:W-:Y:S01]  /*6390*/  FFMA R25, R81, R36, R25 ;  /* 0x0000002451197223 */ /* 0x000fe20000000019 */
[C---:B------:R-:W-:Y:S01]  /*63a0*/  FMUL R31, R69.reuse, R31 ;  /* 0x0000001f451f7220 */ /* 0x040fe20000400000 */
[--C-:B------:R-:W-:Y:S02]  /*63b0*/  HADD2.F32 R39, -RZ, R102.reuse.H0_H0 ;  /* 0x20000066ff277230 */ /* 0x100fe40000004100 */
[----:B------:R-:W-:Y:S01]  /*63c0*/  FMUL R40, R0, 0.70710676908493041992 ;  /* 0x3f3504f300287820 */ /* 0x000fe20000400000 */
[----:B------:R-:W-:Y:S02]  /*63d0*/  HADD2.F32 R36, -RZ, R102.H1_H1 ;  /* 0x30000066ff247230 */ /* 0x000fe40000004100 */
[C---:B------:R-:W-:Y:S01]  /*63e0*/  FMUL R28, R69.reuse, R32 ;  /* 0x00000020451c7220 */ /* 0x040fe20000400000 */
[----:B------:R-:W-:Y:S01]  /*63f0*/  FMUL R29, R69, R33 ;  /* 0x00000021451d7220 */ /* 0x000fe20000400000 */
[C---:B------:R-:W-:Y:S01]  /*6400*/  FFMA R26, R81.reuse, R37, R26 ;  /* 0x00000025511a7223 */ /* 0x040fe2000000001a */
[C---:B------:R-:W-:Y:S01]  /*6410*/  FSETP.GE.AND P1, PT, |R40|.reuse, 1.0029599666595458984, PT ;  /* 0x3f8060fe2800780b */ /* 0x040fe20003f26200 */
[C---:B------:R-:W-:Y:S01]  /*6420*/  FFMA R31, R81.reuse, R38, R31 ;  /* 0x00000026511f7223 */ /* 0x040fe2000000001f */
[----:B------:R-:W-:Y:S01]  /*6430*/  FMUL R33, R40, R40 ;  /* 0x0000002828217220 */ /* 0x000fe20000400000 */
[C---:B------:R-:W-:Y:S01]  /*6440*/  FFMA R28, R81.reuse, R39, R28 ;  /* 0x00000027511c7223 */ /* 0x040fe2000000001c */
[----:B------:R-:W-:Y:S01]  /*6450*/  FSEL R37, R82, 8.4834944573231041431e-05, P1 ;  /* 0x38b1e96a52257808 */ /* 0x000fe20000800000 */
[----:B------:R-:W-:Y:S01]  /*6460*/  FFMA R29, R81, R36, R29 ;  /* 0x00000024511d7223 */ /* 0x000fe2000000001d */
[----:B------:R-:W-:Y:S01]  /*6470*/  FSEL R32, -R76, -0.00082130916416645050049, P1 ;  /* 0xba574d204c207808 */ /* 0x000fe20000800100 */
[--C-:B------:R-:W-:Y:S01]  /*6480*/  HADD2.F32 R36, -RZ, R103.reuse.H0_H0 ;  /* 0x20000067ff247230 */ /* 0x100fe20000004100 */
[----:B------:R-:W-:Y:S01]  /*6490*/  FSEL R41, |R40|, R33, P1 ;  /* 0x0000002128297208 */ /* 0x000fe20000800200 */
[----:B------:R-:W-:Y:S01]  /*64a0*/  FMUL R30, R69, R34 ;  /* 0x00000022451e7220 */ /* 0x000fe20000400000 */
[----:B------:R-:W-:Y:S01]  /*64b0*/  FSEL R33, R71, 0.0052134888246655464172, P1 ;  /* 0x3baad5ea47217808 */ /* 0x000fe20000800000 */
[----:B------:R-:W-:Y:S01]  /*64c0*/  HADD2.F32 R38, -RZ, R103.H1_H1 ;  /* 0x30000067ff267230 */ /* 0x000fe20000004100 */
[----:B------:R-:W-:Y:S01]  /*64d0*/  FSEL R34, -R75, -0.026868773624300956726, P1 ;  /* 0xbcdc1be74b227808 */ /* 0x000fe20000800100 */
[----:B------:R-:W-:Y:S01]  /*64e0*/  FMUL R35, R69, R35 ;  /* 0x0000002345237220 */ /* 0x000fe20000400000 */
[----:B------:R-:W-:Y:S01]  /*64f0*/  FFMA R30, R81, R36, R30 ;  /* 0x00000024511e7223 */ /* 0x000fe2000000001e */
[----:B------:R-:W-:Y:S01]  /*6500*/  FMUL R39, R2, 0.70710676908493041992 ;  /* 0x3f3504f302277820 */ /* 0x000fe20000400000 */
[----:B------:R-:W-:Y:S01]  /*6510*/  FMUL R79, R25, 0.70710676908493041992 ;  /* 0x3f3504f3194f7820 */ /* 0x000fe20000400000 */
[----:B------:R-:W-:Y:S01]  /*6520*/  FFMA R35, R81, R38, R35 ;  /* 0x0000002651237223 */ /* 0x000fe20000000023 */
[-C--:B------:R-:W-:Y:S01]  /*6530*/  FFMA R32, R37, R41.reuse, R32 ;  /* 0x0000002925207223 */ /* 0x080fe20000000020 */
[----:B------:R-:W-:Y:S02]  /*6540*/  FSEL R37, R74, 0.11284004896879196167, P1 ;  /* 0x3de718af4a257808 */ /* 0x000fe40000800000 */
[----:B------:R-:W-:Y:S01]  /*6550*/  FSETP.GE.AND P0, PT, |R39|, 1.0029599666595458984, PT ;  /* 0x3f8060fe2700780b */ /* 0x000fe20003f06200 */
[-C--:B------:R-:W-:Y:S01]  /*6560*/  FFMA R33, R32, R41.reuse, R33 ;  /* 0x0000002920217223 */ /* 0x080fe20000000021 */
[----:B------:R-:W-:Y:S02]  /*6570*/  FSEL R32, R73, -0.37612664699554443359, P1 ;  /* 0xbec093ac49207808 */ /* 0x000fe40000800000 */
[----:B------:R-:W-:Y:S01]  /*6580*/  FSEL R36, -R75, -0.026868773624300956726, P0 ;  /* 0xbcdc1be74b247808 */ /* 0x000fe20000000100 */
[-C--:B------:R-:W-:Y:S01]  /*6590*/  FFMA R34, R33, R41.reuse, R34 ;  /* 0x0000002921227223 */ /* 0x080fe20000000022 */
[----:B------:R-:W-:Y:S03]  /*65a0*/  FSEL R33, R72, 0.12837915122509002686, P1 ;  /* 0x3e0375d348217808 */ /* 0x000fe60000800000 */
[----:B------:R-:W-:Y:S01]  /*65b0*/  FFMA R37, R34, R41, R37 ;  /* 0x0000002922257223 */ /* 0x000fe20000000025 */
[----:B------:R-:W-:Y:S03]  /*65c0*/  FMUL R34, R39, R39 ;  /* 0x0000002727227220 */ /* 0x000fe60000400000 */
[-C--:B------:R-:W-:Y:S01]  /*65d0*/  FFMA R32, R37, R41.reuse, R32 ;  /* 0x0000002925207223 */ /* 0x080fe20000000020 */
[----:B------:R-:W-:Y:S02]  /*65e0*/  FSEL R37, R82, 8.4834944573231041431e-05, P0 ;  /* 0x38b1e96a52257808 */ /* 0x000fe40000000000 */
[----:B------:R-:W-:Y:S01]  /*65f0*/  FSEL R38, |R39|, R34, P0 ;  /* 0x0000002227267208 */ /* 0x000fe20000000200 */
[----:B------:R-:W-:Y:S01]  /*6600*/  FFMA R33, R32, R41, R33 ;  /* 0x0000002920217223 */ /* 0x000fe20000000021 */
[----:B------:R-:W-:Y:S01]  /*6610*/  FSEL R34, -R41, R40, P1 ;  /* 0x0000002829227208 */ /* 0x000fe20000800100 */
[----:B------:R-:W-:Y:S01]  /*6620*/  FMUL R41, R3, 0.70710676908493041992 ;  /* 0x3f3504f303297820 */ /* 0x000fe20000400000 */
[----:B------:R-:W-:Y:S03]  /*6630*/  FSEL R32, -R76, -0.00082130916416645050049, P0 ;  /* 0xba574d204c207808 */ /* 0x000fe60000000100 */
[----:B------:R-:W-:Y:S01]  /*6640*/  FFMA R34, R33, R34, R34 ;  /* 0x0000002221227223 */ /* 0x000fe20000000022 */
[----:B------:R-:W-:Y:S01]  /*6650*/  FSEL R33, R71, 0.0052134888246655464172, P0 ;  /* 0x3baad5ea47217808 */ /* 0x000fe20000000000 */
[-C--:B------:R-:W-:Y:S01]  /*6660*/  FFMA R32, R37, R38.reuse, R32 ;  /* 0x0000002625207223 */ /* 0x080fe20000000020 */
[----:B------:R-:W-:Y:S01]  /*6670*/  FSEL R37, R74, 0.11284004896879196167, P0 ;  /* 0x3de718af4a257808 */ /* 0x000fe20000000000 */
[----:B------:R-:W1:Y:S01]  /*6680*/  @P1 MUFU.EX2 R43, R34 ;  /* 0x00000022002b1308 */ /* 0x000e620000000800 */
[----:B------:R-:W-:Y:S01]  /*6690*/  FSETP.GE.AND P2, PT, |R41|, 1.0029599666595458984, PT ;  /* 0x3f8060fe2900780b */ /* 0x000fe20003f46200 */
[-C--:B------:R-:W-:Y:S01]  /*66a0*/  FFMA R33, R32, R38.reuse, R33 ;  /* 0x0000002620217223 */ /* 0x080fe20000000021 */
[----:B------:R-:W-:Y:S03]  /*66b0*/  FSEL R32, R73, -0.37612664699554443359, P0 ;  /* 0xbec093ac49207808 */ /* 0x000fe60000000000 */
[-C--:B------:R-:W-:Y:S01]  /*66c0*/  FFMA R36, R33, R38.reuse, R36 ;  /* 0x0000002621247223 */ /* 0x080fe20000000024 */
[----:B------:R-:W-:Y:S03]  /*66d0*/  FSEL R33, R72, 0.12837915122509002686, P0 ;  /* 0x3e0375d348217808 */ /* 0x000fe60000000000 */
[-C--:B------:R-:W-:Y:S01]  /*66e0*/  FFMA R37, R36, R38.reuse, R37 ;  /* 0x0000002624257223 */ /* 0x080fe20000000025 */
[----:B------:R-:W-:Y:S03]  /*66f0*/  FMUL R36, R41, R41 ;  /* 0x0000002929247220 */ /* 0x000fe60000400000 */
[----:B------:R-:W-:Y:S01]  /*6700*/  FFMA R32, R37, R38, R32 ;  /* 0x0000002625207223 */ /* 0x000fe20000000020 */
[----:B------:R-:W-:Y:S02]  /*6710*/  FSEL R37, R82, 8.4834944573231041431e-05, P2 ;  /* 0x38b1e96a52257808 */ /* 0x000fe40001000000 */
[----:B------:R-:W-:Y:S01]  /*6720*/  FSEL R42, |R41|, R36, P2 ;  /* 0x00000024292a7208 */ /* 0x000fe20001000200 */
[----:B------:R-:W-:Y:S01]  /*6730*/  FFMA R33, R32, R38, R33 ;  /* 0x0000002620217223 */ /* 0x000fe20000000021 */
[----:B------:R-:W-:Y:S01]  /*6740*/  FSEL R32, -R38, R39, P0 ;  /* 0x0000002726207208 */ /* 0x000fe20000000100 */
[----:B-1----:R-:W-:Y:S01]  /*6750*/  @P1 FADD R45, -R43, 1 ;  /* 0x3f8000002b2d1421 */ /* 0x002fe20000000100 */
[----:B------:R-:W-:Y:S01]  /*6760*/  FSEL R36, -R76, -0.00082130916416645050049, P2 ;  /* 0xba574d204c247808 */ /* 0x000fe20001000100 */
[----:B------:R-:W-:Y:S01]  /*6770*/  FMUL R43, R7, 0.70710676908493041992 ;  /* 0x3f3504f3072b7820 */ /* 0x000fe20000400000 */
[----:B------:R-:W-:Y:S01]  /*6780*/  FSEL R38, -R75, -0.026868773624300956726, P2 ;  /* 0xbcdc1be74b267808 */ /* 0x000fe20001000100 */
[----:B------:R-:W-:Y:S01]  /*6790*/  FFMA R32, R33, R32, R32 ;  /* 0x0000002021207223 */ /* 0x000fe20000000020 */
[----:B------:R-:W-:Y:S01]  /*67a0*/  FSEL R33, R71, 0.0052134888246655464172, P2 ;  /* 0x3baad5ea47217808 */ /* 0x000fe20001000000 */
[-C--:B------:R-:W-:Y:S01]  /*67b0*/  FFMA R36, R37, R42.reuse, R36 ;  /* 0x0000002a25247223 */ /* 0x080fe20000000024 */
[----:B------:R-:W-:Y:S02]  /*67c0*/  FSEL R37, R74, 0.11284004896879196167, P2 ;  /* 0x3de718af4a257808 */ /* 0x000fe40001000000 */
[----:B------:R-:W-:Y:S01]  /*67d0*/  @P1 LOP3.LUT R34, R45, 0x80000000, R40, 0xb8, !PT ;  /* 0x800000002d221812 */ /* 0x000fe200078eb828 */
[-C--:B------:R-:W-:Y:S01]  /*67e0*/  FFMA R33, R36, R42.reuse, R33 ;  /* 0x0000002a24217223 */ /* 0x080fe20000000021 */
[----:B------:R-:W-:Y:S02]  /*67f0*/  FSEL R36, R73, -0.37612664699554443359, P2 ;  /* 0xbec093ac49247808 */ /* 0x000fe40001000000 */
[----:B------:R-:W-:Y:S01]  /*6800*/  FSETP.GE.AND P1, PT, |R43|, 1.0029599666595458984, PT ;  /* 0x3f8060fe2b00780b */ /* 0x000fe20003f26200 */
[-C--:B------:R-:W-:Y:S01]  /*6810*/  FFMA R38, R33, R42.reuse, R38 ;  /* 0x0000002a21267223 */ /* 0x080fe20000000026 */
[----:B------:R-:W-:Y:S01]  /*6820*/  FSEL R33, R72, 0.12837915122509002686, P2 ;  /* 0x3e0375d348217808 */ /* 0x000fe20001000000 */
[----:B------:R-:W-:Y:S01]  /*6830*/  FADD R140, R34, 1 ;  /* 0x3f800000228c7421 */ /* 0x000fe20000000000 */
[----:B------:R-:W-:Y:S01]  /*6840*/  FSEL R40, R82, 8.4834944573231041431e-05, P1 ;  /* 0x38b1e96a52287808 */ /* 0x000fe20000800000 */
[-C--:B------:R-:W-:Y:S01]  /*6850*/  FFMA R37, R38, R42.reuse, R37 ;  /* 0x0000002a26257223 */ /* 0x080fe20000000025 */
[----:B------:R-:W-:Y:S03]  /*6860*/  FMUL R38, R43, R43 ;  /* 0x0000002b2b267220 */ /* 0x000fe60000400000 */
[----:B------:R-:W-:Y:S01]  /*6870*/  FFMA R36, R37, R42, R36 ;  /* 0x0000002a25247223 */ /* 0x000fe20000000024 */
[----:B------:R-:W-:Y:S02]  /*6880*/  FSEL R37, -R76, -0.00082130916416645050049, P1 ;  /* 0xba574d204c257808 */ /* 0x000fe40000800100 */
[----:B------:R-:W-:Y:S01]  /*6890*/  FSEL R44, |R43|, R38, P1 ;  /* 0x000000262b2c7208 */ /* 0x000fe20000800200 */
[----:B------:R-:W-:Y:S01]  /*68a0*/  FFMA R33, R36, R42, R33 ;  /* 0x0000002a24217223 */ /* 0x000fe20000000021 */
[----:B------:R-:W-:Y:S02]  /*68b0*/  FSEL R36, -R42, R41, P2 ;  /* 0x000000292a247208 */ /* 0x000fe40001000100 */
[----:B------:R-:W-:Y:S01]  /*68c0*/  FSEL R38, R71, 0.0052134888246655464172, P1 ;  /* 0x3baad5ea47267808 */ /* 0x000fe20000800000 */
[----:B------:R-:W1:Y:S02]  /*68d0*/  @P0 MUFU.EX2 R42, R32 ;  /* 0x00000020002a0308 */ /* 0x000e640000000800 */
[----:B------:R-:W-:Y:S01]  /*68e0*/  FFMA R36, R33, R36, R36 ;  /* 0x0000002421247223 */ /* 0x000fe20000000024 */
[----:B------:R-:W-:Y:S01]  /*68f0*/  FSEL R33, -R75, -0.026868773624300956726, P1 ;  /* 0xbcdc1be74b217808 */ /* 0x000fe20000800100 */
[-C--:B------:R-:W-:Y:S01]  /*6900*/  FFMA R37, R40, R44.reuse, R37 ;  /* 0x0000002c28257223 */ /* 0x080fe20000000025 */
[----:B------:R-:W-:Y:S03]  /*6910*/  FSEL R40, R74, 0.11284004896879196167, P1 ;  /* 0x3de718af4a287808 */ /* 0x000fe60000800000 */
[-C--:B------:R-:W-:Y:S04]  /*6920*/  FFMA R38, R37, R44.reuse, R38 ;  /* 0x0000002c25267223 */ /* 0x080fe80000000026 */
[-C--:B------:R-:W-:Y:S01]  /*6930*/  FFMA R33, R38, R44.reuse, R33 ;  /* 0x0000002c26217223 */ /* 0x080fe20000000021 */
[----:B------:R-:W-:Y:S03]  /*6940*/  FSEL R38, R72, 0.12837915122509002686, P1 ;  /* 0x3e0375d348267808 */ /* 0x000fe60000800000 */
[-C--:B------:R-:W-:Y:S01]  /*6950*/  FFMA R40, R33, R44.reuse, R40 ;  /* 0x0000002c21287223 */ /* 0x080fe20000000028 */
[----:B------:R-:W-:Y:S01]  /*6960*/  FSEL R33, R73, -0.37612664699554443359, P1 ;  /* 0xbec093ac49217808 */ /* 0x000fe20000800000 */
[----:B-1----:R-:W-:Y:S01]  /*6970*/  @P0 FADD R46, -R42, 1 ;  /* 0x3f8000002a2e0421 */ /* 0x002fe20000000100 */
[----:B------:R-:W-:Y:S03]  /*6980*/  FMUL R42, R4, 0.70710676908493041992 ;  /* 0x3f3504f3042a7820 */ /* 0x000fe60000400000 */
[----:B------:R-:W-:Y:S01]  /*6990*/  FFMA R33, R40, R44, R33 ;  /* 0x0000002c28217223 */ /* 0x000fe20000000021 */
[----:B------:R-:W-:Y:S01]  /*69a0*/  @P0 LOP3.LUT R32, R46, 0x80000000, R39, 0xb8, !PT ;  /* 0x800000002e200812 */ /* 0x000fe200078eb827 */
[C---:B------:R-:W-:Y:S01]  /*69b0*/  FMUL R37, R42.reuse, R42 ;  /* 0x0000002a2a257220 */ /* 0x040fe20000400000 */
[----:B------:R-:W-:Y:S01]  /*69c0*/  FSETP.GE.AND P0, PT, |R42|, 1.0029599666595458984, PT ;  /* 0x3f8060fe2a00780b */ /* 0x000fe20003f06200 */
[----:B------:R-:W-:Y:S01]  /*69d0*/  FFMA R38, R33, R44, R38 ;  /* 0x0000002c21267223 */ /* 0x000fe20000000026 */
[----:B------:R-:W-:Y:S01]  /*69e0*/  FSEL R33, -R44, R43, P1 ;  /* 0x0000002b2c217208 */ /* 0x000fe20000800100 */
[----:B------:R-:W-:Y:S01]  /*69f0*/  FADD R141, R32, 1 ;  /* 0x3f800000208d7421 */ /* 0x000fe20000000000 */
[----:B------:R-:W-:Y:S01]  /*6a00*/  FSEL R45, |R42|, R37, P0 ;  /* 0x000000252a2d7208 */ /* 0x000fe20000000200 */
[----:B------:R-:W1:Y:S01]  /*6a10*/  @P2 MUFU.EX2 R44, R36 ;  /* 0x00000024002c2308 */ /* 0x000e620000000800 */
[----:B------:R-:W-:Y:S01]  /*6a20*/  FSEL R40, R82, 8.4834944573231041431e-05, P0 ;  /* 0x38b1e96a52287808 */ /* 0x000fe20000000000 */
[----:B------:R-:W-:Y:S01]  /*6a30*/  FFMA R33, R38, R33, R33 ;  /* 0x0000002126217223 */ /* 0x000fe20000000021 */
[----:B------:R-:W-:Y:S02]  /*6a40*/  FSEL R37, -R76, -0.00082130916416645050049, P0 ;  /* 0xba574d204c257808 */ /* 0x000fe40000000100 */
[----:B------:R-:W-:Y:S02]  /*6a50*/  FSEL R38, R71, 0.0052134888246655464172, P0 ;  /* 0x3baad5ea47267808 */ /* 0x000fe40000000000 */
[----:B------:R-:W-:Y:S01]  /*6a60*/  FSEL R39, -R75, -0.026868773624300956726, P0 ;  /* 0xbcdc1be74b277808 */ /* 0x000fe20000000100 */
[-C--:B------:R-:W-:Y:S01]  /*6a70*/  FFMA R37, R40, R45.reuse, R37 ;  /* 0x0000002d28257223 */ /* 0x080fe20000000025 */
[----:B------:R-:W-:Y:S01]  /*6a80*/  FSEL R40, R74, 0.11284004896879196167, P0 ;  /* 0x3de718af4a287808 */ /* 0x000fe20000000000 */
[----:B------:R-:W2:Y:S02]  /*6a90*/  @P1 MUFU.EX2 R46, R33 ;  /* 0x00000021002e1308 */ /* 0x000ea40000000800 */
[-C--:B------:R-:W-:Y:S01]  /*6aa0*/  FFMA R38, R37, R45.reuse, R38 ;  /* 0x0000002d25267223 */ /* 0x080fe20000000026 */
[----:B------:R-:W-:Y:S03]  /*6ab0*/  FSEL R37, R73, -0.37612664699554443359, P0 ;  /* 0xbec093ac49257808 */ /* 0x000fe60000000000 */
[-C--:B------:R-:W-:Y:S01]  /*6ac0*/  FFMA R39, R38, R45.reuse, R39 ;  /* 0x0000002d26277223 */ /* 0x080fe20000000027 */
[----:B-1----:R-:W-:Y:S01]  /*6ad0*/  @P2 FADD R38, -R44, 1 ;  /* 0x3f8000002c262421 */ /* 0x002fe20000000100 */
[----:B------:R-:W-:Y:S02]  /*6ae0*/  FMUL R44, R5, 0.70710676908493041992 ;  /* 0x3f3504f3052c7820 */ /* 0x000fe40000400000 */
[-C--:B------:R-:W-:Y:S02]  /*6af0*/  FFMA R40, R39, R45.reuse, R40 ;  /* 0x0000002d27287223 */ /* 0x080fe40000000028 */
[----:B------:R-:W-:Y:S01]  /*6b00*/  @P2 LOP3.LUT R36, R38, 0x80000000, R41, 0xb8, !PT ;  /* 0x8000000026242812 */ /* 0x000fe200078eb829 */
[----:B------:R-:W-:Y:S01]  /*6b10*/  FMUL R39, R44, R44 ;  /* 0x0000002c2c277220 */ /* 0x000fe20000400000 */
[----:B------:R-:W-:Y:S01]  /*6b20*/  FSEL R38, R72, 0.12837915122509002686, P0 ;  /* 0x3e0375d348267808 */ /* 0x000fe20000000000 */
[-C--:B------:R-:W-:Y:S01]  /*6b30*/  FFMA R37, R40, R45.reuse, R37 ;  /* 0x0000002d28257223 */ /* 0x080fe20000000025 */
[----:B------:R-:W-:Y:S01]  /*6b40*/  FSETP.GE.AND P2, PT, |R44|, 1.0029599666595458984, PT ;  /* 0x3f8060fe2c00780b */ /* 0x000fe20003f46200 */
[----:B--2---:R-:W-:Y:S01]  /*6b50*/  @P1 FADD R48, -R46, 1 ;  /* 0x3f8000002e301421 */ /* 0x004fe20000000100 */
[----:B------:R-:W-:Y:S01]  /*6b60*/  FMUL R46, R6, 0.70710676908493041992 ;  /* 0x3f3504f3062e7820 */ /* 0x000fe20000400000 */
[----:B------:R-:W-:Y:S01]  /*6b70*/  FFMA R38, R37, R45, R38 ;  /* 0x0000002d25267223 */ /* 0x000fe20000000026 */
[----:B------:R-:W-:Y:S02]  /*6b80*/  FSEL R37, -R45, R42, P0 ;  /* 0x0000002a2d257208 */ /* 0x000fe40000000100 */
[----:B------:R-:W-:Y:S02]  /*6b90*/  FSEL R45, |R44|, R39, P2 ;  /* 0x000000272c2d7208 */ /* 0x000fe40001000200 */
[----:B------:R-:W-:Y:S01]  /*6ba0*/  FSEL R40, R82, 8.4834944573231041431e-05, P2 ;  /* 0x38b1e96a52287808 */ /* 0x000fe20001000000 */
[----:B------:R-:W-:Y:S01]  /*6bb0*/  FFMA R37, R38, R37, R37 ;  /* 0x0000002526257223 */ /* 0x000fe20000000025 */
[----:B------:R-:W-:Y:S02]  /*6bc0*/  FSEL R39, -R76, -0.00082130916416645050049, P2 ;  /* 0xba574d204c277808 */ /* 0x000fe40001000100 */
[----:B------:R-:W-:Y:S02]  /*6bd0*/  FSEL R38, R71, 0.0052134888246655464172, P2 ;  /* 0x3baad5ea47267808 */ /* 0x000fe40001000000 */
[----:B------:R-:W-:Y:S01]  /*6be0*/  FSEL R41, -R75, -0.026868773624300956726, P2 ;  /* 0xbcdc1be74b297808 */ /* 0x000fe20001000100 */
[-C--:B------:R-:W-:Y:S01]  /*6bf0*/  FFMA R39, R40, R45.reuse, R39 ;  /* 0x0000002d28277223 */ /* 0x080fe20000000027 */
[----:B------:R-:W-:Y:S02]  /*6c00*/  FSEL R40, R74, 0.11284004896879196167, P2 ;  /* 0x3de718af4a287808 */ /* 0x000fe40001000000 */
[----:B------:R-:W-:Y:S01]  /*6c10*/  @P1 LOP3.LUT R33, R48, 0x80000000, R43, 0xb8, !PT ;  /* 0x8000000030211812 */ /* 0x000fe200078eb82b */
[-C--:B------:R-:W-:Y:S01]  /*6c20*/  FFMA R38, R39, R45.reuse, R38 ;  /* 0x0000002d27267223 */ /* 0x080fe20000000026 */
[----:B------:R-:W-:Y:S02]  /*6c30*/  FSEL R39, R73, -0.37612664699554443359, P2 ;  /* 0xbec093ac49277808 */ /* 0x000fe40001000000 */
[----:B------:R-:W-:Y:S01]  /*6c40*/  FSETP.GE.AND P1, PT, |R46|, 1.0029599666595458984, PT ;  /* 0x3f8060fe2e00780b */ /* 0x000fe20003f26200 */
[-C--:B------:R-:W-:Y:S01]  /*6c50*/  FFMA R41, R38, R45.reuse, R41 ;  /* 0x0000002d26297223 */ /* 0x080fe20000000029 */
[----:B------:R-:W-:Y:S02]  /*6c60*/  FSEL R38, R72, 0.12837915122509002686, P2 ;  /* 0x3e0375d348267808 */ /* 0x000fe40001000000 */
        /* <DEDUP_REMOVED lines=14> */
[-C--:B------:R-:W-:Y:S01]  /*6d50*/  FFMA R41, R40, R47.reuse, R41 ;  /* 0x0000002f28297223 */ /* 0x080fe20000000029 */
[----:B------:R-:W-:Y:S03]  /*6d60*/  FSEL R40, R73, -0.37612664699554443359, P1 ;  /* 0xbec093ac49287808 */ /* 0x000fe60000800000 */
[-C--:B------:R-:W-:Y:S04]  /*6d70*/  FFMA R38, R41, R47.reuse, R38 ;  /* 0x0000002f29267223 */ /* 0x080fe80000000026 */
[-C--:B------:R-:W-:Y:S01]  /*6d80*/  FFMA R43, R38, R47.reuse, R43 ;  /* 0x0000002f262b7223 */ /* 0x080fe2000000002b */
[----:B------:R-:W-:Y:S01]  /*6d90*/  FSEL R38, -R47, R46, P1 ;  /* 0x0000002e2f267208 */ /* 0x000fe20000800100 */
[----:B-1----:R-:W-:Y:S01]  /*6da0*/  @P0 FADD R41, -R45, 1 ;  /* 0x3f8000002d290421 */ /* 0x002fe20000000100 */
[----:B------:R-:W-:Y:S01]  /*6db0*/  FMUL R45, R11, 0.70710676908493041992 ;  /* 0x3f3504f30b2d7820 */ /* 0x000fe20000400000 */
[----:B------:R-:W-:Y:S03]  /*6dc0*/  FFMA R40, R43, R47, R40 ;  /* 0x0000002f2b287223 */ /* 0x000fe60000000028 */
[----:B------:R-:W-:Y:S01]  /*6dd0*/  @P0 LOP3.LUT R37, R41, 0x80000000, R42, 0xb8, !PT ;  /* 0x8000000029250812 */ /* 0x000fe200078eb82a */
[C---:B------:R-:W-:Y:S01]  /*6de0*/  FMUL R42, R45.reuse, R45 ;  /* 0x0000002d2d2a7220 */ /* 0x040fe20000400000 */
[----:B------:R-:W-:Y:S02]  /*6df0*/  FSEL R41, R72, 0.12837915122509002686, P1 ;  /* 0x3e0375d348297808 */ /* 0x000fe40000800000 */
[----:B------:R-:W-:Y:S01]  /*6e00*/  FSETP.GE.AND P0, PT, |R45|, 1.0029599666595458984, PT ;  /* 0x3f8060fe2d00780b */ /* 0x000fe20003f06200 */
[----:B------:R-:W-:Y:S02]  /*6e10*/  FADD R37, R37, 1 ;  /* 0x3f80000025257421 */ /* 0x000fe40000000000 */
[----:B------:R-:W-:Y:S01]  /*6e20*/  FFMA R41, R40, R47, R41 ;  /* 0x0000002f28297223 */ /* 0x000fe20000000029 */
        /* <DEDUP_REMOVED lines=8> */
[----:B------:R-:W-:Y:S03]  /*6eb0*/  FSEL R43, R74, 0.11284004896879196167, P0 ;  /* 0x3de718af4a2b7808 */ /* 0x000fe60000000000 */
[-C--:B------:R-:W-:Y:S01]  /*6ec0*/  FFMA R41, R40, R48.reuse, R41 ;  /* 0x0000003028297223 */ /* 0x080fe20000000029 */
[----:B------:R-:W-:Y:S03]  /*6ed0*/  FSEL R40, R73, -0.37612664699554443359, P0 ;  /* 0xbec093ac49287808 */ /* 0x000fe60000000000 */
[-C--:B------:R-:W-:Y:S01]  /*6ee0*/  FFMA R42, R41, R48.reuse, R42 ;  /* 0x00000030292a7223 */ /* 0x080fe2000000002a */
[----:B------:R-:W-:Y:S01]  /*6ef0*/  FSEL R41, R72, 0.12837915122509002686, P0 ;  /* 0x3e0375d348297808 */ /* 0x000fe20000000000 */
[----:B-1----:R-:W-:Y:S01]  /*6f00*/  @P2 FADD R49, -R47, 1 ;  /* 0x3f8000002f312421 */ /* 0x002fe20000000100 */
[----:B------:R-:W-:Y:S01]  /*6f10*/  FMUL R47, R8, 0.70710676908493041992 ;  /* 0x3f3504f3082f7820 */ /* 0x000fe20000400000 */
[-C--:B------:R-:W-:Y:S03]  /*6f20*/  FFMA R43, R42, R48.reuse, R43 ;  /* 0x000000302a2b7223 */ /* 0x080fe6000000002b */
[----:B------:R-:W-:Y:S01]  /*6f30*/  @P2 LOP3.LUT R39, R49, 0x80000000, R44, 0xb8, !PT ;  /* 0x8000000031272812 */ /* 0x000fe200078eb82c */
[-C--:B------:R-:W-:Y:S01]  /*6f40*/  FFMA R40, R43, R48.reuse, R40 ;  /* 0x000000302b287223 */ /* 0x080fe20000000028 */
[C---:B------:R-:W-:Y:S01]  /*6f50*/  FSETP.GE.AND P2, PT, |R47|.reuse, 1.0029599666595458984, PT ;  /* 0x3f8060fe2f00780b */ /* 0x040fe20003f46200 */
[C---:B------:R-:W-:Y:S01]  /*6f60*/  FMUL R42, R47.reuse, R47 ;  /* 0x0000002f2f2a7220 */ /* 0x040fe20000400000 */
[----:B------:R-:W1:Y:S01]  /*6f70*/  @P1 MUFU.EX2 R49, R38 ;  /* 0x0000002600311308 */ /* 0x000e620000000800 */
        /* <DEDUP_REMOVED lines=20> */
[C---:B------:R-:W-:Y:S01]  /*70c0*/  FSETP.GE.AND P1, PT, |R49|.reuse, 1.0029599666595458984, PT ;  /* 0x3f8060fe3100780b */ /* 0x040fe20003f26200 */
[----:B------:R-:W-:Y:S02]  /*70d0*/  FADD R38, R38, 1 ;  /* 0x3f80000026267421 */ /* 0x000fe40000000000 */
[----:B------:R-:W-:Y:S01]  /*70e0*/  FFMA R41, R42, R48, R41 ;  /* 0x000000302a297223 */ /* 0x000fe20000000029 */
[----:B------:R-:W-:Y:S02]  /*70f0*/  FSEL R42, -R48, R47, P2 ;  /* 0x0000002f302a7208 */ /* 0x000fe40001000100 */
        /* <DEDUP_REMOVED lines=9> */
[-C--:B------:R-:W-:Y:S04]  /*7190*/  FFMA R44, R43, R50.reuse, R44 ;  /* 0x000000322b2c7223 */ /* 0x080fe8000000002c */
[-C--:B------:R-:W-:Y:S01]  /*71a0*/  FFMA R41, R44, R50.reuse, R41 ;  /* 0x000000322c297223 */ /* 0x080fe20000000029 */
[----:B------:R-:W-:Y:S01]  /*71b0*/  FSEL R44, R72, 0.12837915122509002686, P1 ;  /* 0x3e0375d3482c7808 */ /* 0x000fe20000800000 */
[----:B-1----:R-:W-:Y:S01]  /*71c0*/  @P0 FADD R52, -R48, 1 ;  /* 0x3f80000030340421 */ /* 0x002fe20000000100 */
[----:B------:R-:W-:Y:S01]  /*71d0*/  FMUL R48, R10, 0.70710676908493041992 ;  /* 0x3f3504f30a307820 */ /* 0x000fe20000400000 */
[----:B------:R-:W-:Y:S01]  /*71e0*/  FFMA R46, R41, R50, R46 ;  /* 0x00000032292e7223 */ /* 0x000fe2000000002e */
[----:B------:R-:W-:Y:S02]  /*71f0*/  FSEL R41, R73, -0.37612664699554443359, P1 ;  /* 0xbec093ac49297808 */ /* 0x000fe40000800000 */
[----:B------:R-:W-:Y:S01]  /*7200*/  @P0 LOP3.LUT R40, R52, 0x80000000, R45, 0xb8, !PT ;  /* 0x8000000034280812 */ /* 0x000fe200078eb82d */
[C---:B------:R-:W-:Y:S01]  /*7210*/  FMUL R43, R48.reuse, R48 ;  /* 0x00000030302b7220 */ /* 0x040fe20000400000 */
[----:B------:R-:W-:Y:S01]  /*7220*/  FSETP.GE.AND P0, PT, |R48|, 1.0029599666595458984, PT ;  /* 0x3f8060fe3000780b */ /* 0x000fe20003f06200 */
[-C--:B------:R-:W-:Y:S03]  /*7230*/  FFMA R41, R46, R50.reuse, R41 ;  /* 0x000000322e297223 */ /* 0x080fe60000000029 */
[----:B------:R-:W-:Y:S01]  /*7240*/  FSEL R51, |R48|, R43, P0 ;  /* 0x0000002b30337208 */ /* 0x000fe20000000200 */
[----:B------:R-:W-:Y:S01]  /*7250*/  FFMA R44, R41, R50, R44 ;  /* 0x00000032292c7223 */ /* 0x000fe2000000002c */
[----:B------:R-:W-:Y:S02]  /*7260*/  FSEL R41, -R50, R49, P1 ;  /* 0x0000003132297208 */ /* 0x000fe40000800100 */
[----:B------:R-:W-:Y:S01]  /*7270*/  FSEL R46, R82, 8.4834944573231041431e-05, P0 ;  /* 0x38b1e96a522e7808 */ /* 0x000fe20000000000 */
[----:B------:R-:W1:Y:S01]  /*7280*/  @P2 MUFU.EX2 R50, R42 ;  /* 0x0000002a00322308 */ /* 0x000e620000000800 */
[----:B------:R-:W-:Y:S01]  /*7290*/  FSEL R43, -R76, -0.00082130916416645050049, P0 ;  /* 0xba574d204c2b7808 */ /* 0x000fe20000000100 */
[----:B------:R-:W-:Y:S01]  /*72a0*/  FFMA R41, R44, R41, R41 ;  /* 0x000000292c297223 */ /* 0x000fe20000000029 */
[----:B------:R-:W-:Y:S02]  /*72b0*/  FSEL R44, R71, 0.0052134888246655464172, P0 ;  /* 0x3baad5ea472c7808 */ /* 0x000fe40000000000 */
[----:B------:R-:W-:Y:S01]  /*72c0*/  FSEL R45, -R75, -0.026868773624300956726, P0 ;  /* 0xbcdc1be74b2d7808 */ /* 0x000fe20000000100 */
[-C--:B------:R-:W-:Y:S01]  /*72d0*/  FFMA R43, R46, R51.reuse, R43 ;  /* 0x000000332e2b7223 */ /* 0x080fe2000000002b */
[----:B------:R-:W-:Y:S03]  /*72e0*/  FSEL R46, R74, 0.11284004896879196167, P0 ;  /* 0x3de718af4a2e7808 */ /* 0x000fe60000000000 */
[----:B------:R-:W2:Y:S01]  /*72f0*/  @P1 MUFU.EX2 R52, R41 ;  /* 0x0000002900341308 */ /* 0x000ea20000000800 */
[-C--:B------:R-:W-:Y:S01]  /*7300*/  FFMA R44, R43, R51.reuse, R44 ;  /* 0x000000332b2c7223 */ /* 0x080fe2000000002c */
[----:B------:R-:W-:Y:S03]  /*7310*/  FSEL R43, R73, -0.37612664699554443359, P0 ;  /* 0xbec093ac492b7808 */ /* 0x000fe60000000000 */
[-C--:B------:R-:W-:Y:S01]  /*7320*/  FFMA R45, R44, R51.reuse, R45 ;  /* 0x000000332c2d7223 */ /* 0x080fe2000000002d */
[----:B-1----:R-:W-:Y:S03]  /*7330*/  @P2 FADD R44, -R50, 1 ;  /* 0x3f800000322c2421 */ /* 0x002fe60000000100 */
[-C--:B------:R-:W-:Y:S01]  /*7340*/  FFMA R46, R45, R51.reuse, R46 ;  /* 0x000000332d2e7223 */ /* 0x080fe2000000002e */
[----:B------:R-:W-:Y:S01]  /*7350*/  FMUL R50, R15, 0.70710676908493041992 ;  /* 0x3f3504f30f327820 */ /* 0x000fe20000400000 */
[----:B------:R-:W-:Y:S02]  /*7360*/  @P2 LOP3.LUT R42, R44, 0x80000000, R47, 0xb8, !PT ;  /* 0x800000002c2a2812 */ /* 0x000fe400078eb82f */
[-C--:B------:R-:W-:Y:S01]  /*7370*/  FFMA R43, R46, R51.reuse, R43 ;  /* 0x000000332e2b7223 */ /* 0x080fe2000000002b */
[----:B------:R-:W-:Y:S01]  /*7380*/  FSEL R44, R72, 0.12837915122509002686, P0 ;  /* 0x3e0375d3482c7808 */ /* 0x000fe20000000000 */
[C---:B------:R-:W-:Y:S01]  /*7390*/  FMUL R45, R50.reuse, R50 ;  /* 0x00000032322d7220 */ /* 0x040fe20000400000 */
        /* <DEDUP_REMOVED lines=135> */
[----:B------:R-:W-:Y:S01]  /*7c10*/  FADD R48, R48, 1 ;  /* 0x3f80000030307421 */ /* 0x000fe20000000000 */
[----:B--2---:R-:W-:Y:S01]  /*7c20*/  @P1 FADD R60, -R58, 1 ;  /* 0x3f8000003a3c1421 */ /* 0x004fe20000000100 */
[----:B------:R-:W-:Y:S01]  /*7c30*/  FFMA R50, R49, R57, R50 ;  /* 0x0000003931327223 */ /* 0x000fe20000000032 */
[----:B------:R-:W-:Y:S01]  /*7c40*/  FSEL R49, -R57, R54, P0 ;  /* 0x0000003639317208 */ /* 0x000fe20000000100 */
[----:B------:R-:W-:Y:S01]  /*7c50*/  FMUL R58, R18, 0.70710676908493041992 ;  /* 0x3f3504f3123a7820 */ /* 0x000fe20000400000 */
        /* <DEDUP_REMOVED lines=40> */
[C---:B------:R-:W-:Y:S03]  /*7ee0*/  FSETP.GE.AND P0, PT, |R57|.reuse, 1.0029599666595458984, PT ;  /* 0x3f8060fe3900780b */ /* 0x040fe60003f06200 */
        /* <DEDUP_REMOVED lines=77> */
[-C--:B------:R-:W-:Y:S01]  /*83c0*/  FFMA R56, R55, R64.reuse, R56 ;  /* 0x0000004037387223 */ /* 0x080fe20000000038 */
[----:B------:R-:W-:Y:S03]  /*83d0*/  FSEL R55, R73, -0.37612664699554443359, P0 ;  /* 0xbec093ac49377808 */ /* 0x000fe60000000000 */
[-C--:B------:R-:W-:Y:S01]  /*83e0*/  FFMA R57, R56, R64.reuse, R57 ;  /* 0x0000004038397223 */ /* 0x080fe20000000039 */
[----:B-1----:R-:W-:Y:S03]  /*83f0*/  @P2 FADD R56, -R62, 1 ;  /* 0x3f8000003e382421 */ /* 0x002fe60000000100 */
[----:B------:R-:W-:Y:S01]  /*8400*/  FFMA R58, R57, R64, R58 ;  /* 0x00000040393a7223 */ /* 0x000fe2000000003a */
[----:B------:R-:W-:Y:S01]  /*8410*/  FMUL R62, R27, 0.70710676908493041992 ;  /* 0x3f3504f31b3e7820 */ /* 0x000fe20000400000 */
[----:B------:R-:W-:Y:S03]  /*8420*/  @P2 LOP3.LUT R54, R56, 0x80000000, R59, 0xb8, !PT ;  /* 0x8000000038362812 */ /* 0x000fe600078eb83b */
[----:B------:R-:W-:Y:S01]  /*8430*/  FMUL R57, R62, R62 ;  /* 0x0000003e3e397220 */ /* 0x000fe20000400000 */
[----:B------:R-:W-:Y:S01]  /*8440*/  FSEL R56, R72, 0.12837915122509002686, P0 ;  /* 0x3e0375d348387808 */ /* 0x000fe20000000000 */
[-C--:B------:R-:W-:Y:S01]  /*8450*/  FFMA R55, R58, R64.reuse, R55 ;  /* 0x000000403a377223 */ /* 0x080fe20000000037 */
[----:B------:R-:W-:Y:S01]  /*8460*/  FSETP.GE.AND P2, PT, |R62|, 1.0029599666595458984, PT ;  /* 0x3f8060fe3e00780b */ /* 0x000fe20003f46200 */
        /* <DEDUP_REMOVED lines=39> */
[----:B------:R-:W-:Y:S02]  /*86e0*/  FSEL R56, -R77, R64, P1 ;  /* 0x000000404d387208 */ /* 0x000fe40000800100 */
[----:B------:R-:W-:Y:S01]  /*86f0*/  @P0 LOP3.LUT R55, R59, 0x80000000, R60, 0xb8, !PT ;  /* 0x800000003b370812 */ /* 0x000fe200078eb83c */
[----:B------:R-:W-:Y:S01]  /*8700*/  FMUL R60, R79, R79 ;  /* 0x0000004f4f3c7220 */ /* 0x000fe20000400000 */
[----:B------:R-:W-:Y:S01]  /*8710*/  FSEL R59, R72, 0.12837915122509002686, P1 ;  /* 0x3e0375d3483b7808 */ /* 0x000fe20000800000 */
[-C--:B------:R-:W-:Y:S01]  /*8720*/  FFMA R58, R61, R77.reuse, R58 ;  /* 0x0000004d3d3a7223 */ /* 0x080fe2000000003a */
        /* <DEDUP_REMOVED lines=21> */
[C---:B------:R-:W-:Y:S02]  /*8880*/  FMUL R60, R77.reuse, R77 ;  /* 0x0000004d4d3c7220 */ /* 0x040fe40000400000 */
        /* <DEDUP_REMOVED lines=18> */
[----:B------:R-:W-:Y:S02]  /*89b0*/  @P1 LOP3.LUT R56, R59, 0x80000000, R64, 0xb8, !PT ;  /* 0x800000003b381812 */ /* 0x000fe400078eb840 */
[----:B------:R-:W-:Y:S01]  /*89c0*/  FSEL R59, R72, 0.12837915122509002686, P2 ;  /* 0x3e0375d3483b7808 */ /* 0x000fe20001000000 */
[----:B------:R-:W-:Y:S01]  /*89d0*/  FFMA R60, R61, R80, R60 ;  /* 0x000000503d3c7223 */ /* 0x000fe2000000003c */
[C---:B------:R-:W-:Y:S01]  /*89e0*/  FSETP.GE.AND P1, PT, |R78|.reuse, 1.0029599666595458984, PT ;  /* 0x3f8060fe4e00780b */ /* 0x040fe20003f26200 */
[----:B------:R-:W-:Y:S01]  /*89f0*/  FMUL R61, R78, R78 ;  /* 0x0000004e4e3d7220 */ /* 0x000fe20000400000 */
[----:B------:R-:W-:Y:S01]  /*8a00*/  FADD R56, R56, 1 ;  /* 0x3f80000038387421 */ /* 0x000fe20000000000 */
[----:B------:R-:W-:Y:S01]  /*8a10*/  FFMA R59, R60, R80, R59 ;  /* 0x000000503c3b7223 */ /* 0x000fe2000000003b */
[----:B------:R-:W-:Y:S01]  /*8a20*/  FSEL R60, -R80, R77, P2 ;  /* 0x0000004d503c7208 */ /* 0x000fe20001000100 */
[----:B--2---:R-:W-:Y:S01]  /*8a30*/  @P0 FADD R138, -R137, 1 ;  /* 0x3f800000898a0421 */ /* 0x004fe20000000100 */
[----:B------:R-:W-:Y:S01]  /*8a40*/  FSEL R80, |R78|, R61, P1 ;  /* 0x0000003d4e507208 */ /* 0x000fe20000800200 */
[----:B------:R-:W-:Y:S01]  /*8a50*/  FMUL R137, R0, 0.5 ;  /* 0x3f00000000897820 */ /* 0x000fe20000400000 */
        /* <DEDUP_REMOVED lines=9> */
[----:B------:R-:W-:Y:S01]  /*8af0*/  FSEL R61, R73, -0.37612664699554443359, P1 ;  /* 0xbec093ac493d7808 */ /* 0x000fe20000800000 */
[----:B------:R-:W-:Y:S02]  /*8b00*/  FMUL R138, R2, 0.5 ;  /* 0x3f000000028a7820 */ /* 0x000fe40000400000 */
[-C--:B------:R-:W-:Y:S01]  /*8b10*/  FFMA R59, R62, R80.reuse, R59 ;  /* 0x000000503e3b7223 */ /* 0x080fe2000000003b */
[----:B------:R-:W-:Y:S03]  /*8b20*/  FSEL R62, R72, 0.12837915122509002686, P1 ;  /* 0x3e0375d3483e7808 */ /* 0x000fe60000800000 */
[----:B------:R-:W-:Y:S01]  /*8b30*/  FFMA R64, R59, R80, R64 ;  /* 0x000000503b407223 */ /* 0x000fe20000000040 */
[----:B------:R-:W-:Y:S03]  /*8b40*/  FSEL R59, -R80, R78, P1 ;  /* 0x0000004e503b7208 */ /* 0x000fe60000800100 */
[-C--:B------:R-:W-:Y:S01]  /*8b50*/  FFMA R61, R64, R80.reuse, R61 ;  /* 0x00000050403d7223 */ /* 0x080fe2000000003d */
[----:B------:R-:W-:Y:S03]  /*8b60*/  FMUL R64, R28, 0.70710676908493041992 ;  /* 0x3f3504f31c407820 */ /* 0x000fe60000400000 */
[----:B------:R-:W-:Y:S01]  /*8b70*/  FFMA R62, R61, R80, R62 ;  /* 0x000000503d3e7223 */ /* 0x000fe2000000003e */
[----:B------:R-:W-:Y:S01]  /*8b80*/  @!P3 PRMT R80, R136, 0x654, R139 ;  /* 0x000006548850b816 */ /* 0x000fe2000000008b */
[C---:B------:R-:W-:Y:S01]  /*8b90*/  FMUL R61, R64.reuse, R64 ;  /* 0x00000040403d7220 */ /* 0x040fe20000400000 */
[----:B------:R-:W-:Y:S01]  /*8ba0*/  FSETP.GE.AND P0, PT, |R64|, 1.0029599666595458984, PT ;  /* 0x3f8060fe4000780b */ /* 0x000fe20003f06200 */
[----:B------:R-:W-:Y:S01]  /*8bb0*/  FADD R139, R36, 1 ;  /* 0x3f800000248b7421 */ /* 0x000fe20000000000 */
[----:B------:R1:W-:Y:S01]  /*8bc0*/  @!P3 SYNCS.ARRIVE.TRANS64.RED.A1T0 RZ, [R80+URZ], RZ ;  /* 0x000000ff50ffb9a7 */ /* 0x0003e200081004ff */
[----:B------:R-:W-:Y:S01]  /*8bd0*/  FMUL R136, R140, R137 ;  /* 0x000000898c887220 */ /* 0x000fe20000400000 */
[----:B------:R-:W-:Y:S01]  /*8be0*/  FSEL R61, |R64|, R61, P0 ;  /* 0x0000003d403d7208 */ /* 0x000fe20000000200 */
[----:B------:R-:W-:Y:S01]  /*8bf0*/  FMUL R137, R141, R138 ;  /* 0x0000008a8d897220 */ /* 0x000fe20000400000 */
[----:B------:R-:W-:Y:S01]  /*8c00*/  FSEL R79, R82, 8.4834944573231041431e-05, P0 ;  /* 0x38b1e96a524f7808 */ /* 0x000fe20000000000 */
[----:B------:R-:W-:Y:S01]  /*8c10*/  FADD R138, R33, 1 ;  /* 0x3f800000218a7421 */ /* 0x000fe20000000000 */
[----:B------:R-:W-:Y:S01]  /*8c20*/  FSEL R0, -R76, -0.00082130916416645050049, P0 ;  /* 0xba574d204c007808 */ /* 0x000fe20000000100 */
[----:B------:R-:W-:Y:S01]  /*8c30*/  FFMA R59, R62, R59, R59 ;  /* 0x0000003b3e3b7223 */ /* 0x000fe2000000003b */
[----:B------:R-:W-:Y:S01]  /*8c40*/  FSEL R2, -R75, -0.026868773624300956726, P0 ;  /* 0xbcdc1be74b027808 */ /* 0x000fe20000000100 */
[----:B------:R-:W-:Y:S01]  /*8c50*/  FMUL R62, R3, 0.5 ;  /* 0x3f000000033e7820 */ /* 0x000fe20000400000 */
[----:B------:R-:W-:Y:S01]  /*8c60*/  FSEL R3, R71, 0.0052134888246655464172, P0 ;  /* 0x3baad5ea47037808 */ /* 0x000fe20000000000 */
[-C--:B------:R-:W-:Y:S01]  /*8c70*/  FFMA R0, R79, R61.reuse, R0 ;  /* 0x0000003d4f007223 */ /* 0x080fe20000000000 */
[----:B------:R-:W-:Y:S01]  /*8c80*/  F2FP.F16.F32.PACK_AB R136, R137, R136 ;  /* 0x000000888988723e */ /* 0x000fe200000000ff */
[----:B------:R-:W2:Y:S01]  /*8c90*/  @P2 MUFU.EX2 R36, R60 ;  /* 0x0000003c00242308 */ /* 0x000ea20000000800 */
[----:B------:R-:W-:Y:S01]  /*8ca0*/  FMUL R79, R7, 0.5 ;  /* 0x3f000000074f7820 */ /* 0x000fe20000400000 */
[----:B------:R-:W-:Y:S01]  /*8cb0*/  FFMA R3, R0, R61, R3 ;  /* 0x0000003d00037223 */ /* 0x000fe20000000003 */
[----:B------:R-:W-:Y:S01]  /*8cc0*/  FSEL R0, R73, -0.37612664699554443359, P0 ;  /* 0xbec093ac49007808 */ /* 0x000fe20000000000 */
[----:B------:R-:W-:Y:S01]  /*8cd0*/  FMUL R62, R139, R62 ;  /* 0x0000003e8b3e7220 */ /* 0x000fe20000400000 */
[----:B------:R-:W-:Y:S01]  /*8ce0*/  FMUL R79, R138, R79 ;  /* 0x0000004f8a4f7220 */ /* 0x000fe20000400000 */
[-C--:B------:R-:W-:Y:S01]  /*8cf0*/  FFMA R2, R3, R61.reuse, R2 ;  /* 0x0000003d03027223 */ /* 0x080fe20000000002 */
[----:B------:R-:W-:Y:S01]  /*8d00*/  FSEL R3, R74, 0.11284004896879196167, P0 ;  /* 0x3de718af4a037808 */ /* 0x000fe20000000000 */
[----:B------:R-:W-:Y:S01]  /*8d10*/  FMUL R138, R4, 0.5 ;  /* 0x3f000000048a7820 */ /* 0x000fe20000400000 */
[----:B------:R-:W-:Y:S01]  /*8d20*/  FMUL R7, R29, 0.70710676908493041992 ;  /* 0x3f3504f31d077820 */ /* 0x000fe20000400000 */
[----:B------:R-:W-:Y:S01]  /*8d30*/  F2FP.F16.F32.PACK_AB R137, R79, R62 ;  /* 0x0000003e4f89723e */ /* 0x000fe200000000ff */
[----:B------:R-:W-:Y:S01]  /*8d40*/  FADD R62, R39, 1 ;  /* 0x3f800000273e7421 */ /* 0x000fe20000000000 */
[-C--:B------:R-:W-:Y:S01]  /*8d50*/  FFMA R3, R2, R61.reuse, R3 ;  /* 0x0000003d02037223 */ /* 0x080fe20000000003 */
[----:B------:R-:W-:Y:S01]  /*8d60*/  FSEL R2, -R61, R64, P0 ;  /* 0x000000403d027208 */ /* 0x000fe20000000100 */
[----:B------:R-:W-:Y:S01]  /*8d70*/  FMUL R138, R37, R138 ;  /* 0x0000008a258a7220 */ /* 0x000fe20000400000 */
[----:B------:R-:W-:Y:S01]  /*8d80*/  FMUL R37, R5, 0.5 ;  /* 0x3f00000005257820 */ /* 0x000fe20000400000 */
[----:B------:R-:W-:Y:S01]  /*8d90*/  FFMA R0, R3, R61, R0 ;  /* 0x0000003d03007223 */ /* 0x000fe20000000000 */
[----:B------:R-:W-:Y:S01]  /*8da0*/  FSEL R3, R72, 0.12837915122509002686, P0 ;  /* 0x3e0375d348037808 */ /* 0x000fe20000000000 */
[----:B--2---:R-:W-:Y:S01]  /*8db0*/  @P2 FADD R36, -R36, 1 ;  /* 0x3f80000024242421 */ /* 0x004fe20000000100 */
[----:B------:R-:W-:Y:S01]  /*8dc0*/  FMUL R39, R62, R37 ;  /* 0x000000253e277220 */ /* 0x000fe20000400000 */
[----:B------:R-:W-:Y:S02]  /*8dd0*/  FMUL R62, R11, 0.5 ;  /* 0x3f0000000b3e7820 */ /* 0x000fe40000400000 */
[----:B------:R-:W-:Y:S01]  /*8de0*/  FFMA R3, R0, R61, R3 ;  /* 0x0000003d00037223 */ /* 0x000fe20000000003 */
[----:B------:R-:W-:Y:S01]  /*8df0*/  @P2 LOP3.LUT R60, R36, 0x80000000, R77, 0xb8, !PT ;  /* 0x80000000243c2812 */ /* 0x000fe200078eb84d */
[C---:B------:R-:W-:Y:S01]  /*8e00*/  FMUL R0, R7.reuse, R7 ;  /* 0x0000000707007220 */ /* 0x040fe20000400000 */
[----:B------:R-:W-:Y:S01]  /*8e10*/  FSETP.GE.AND P2, PT, |R7|, 1.0029599666595458984, PT ;  /* 0x3f8060fe0700780b */ /* 0x000fe20003f46200 */
[----:B------:R-:W-:Y:S01]  /*8e20*/  FMUL R61, R6, 0.5 ;  /* 0x3f000000063d7820 */ /* 0x000fe20000400000 */
[----:B------:R-:W-:Y:S01]  /*8e30*/  F2FP.F16.F32.PACK_AB R138, R39, R138 ;  /* 0x0000008a278a723e */ /* 0x000fe200000000ff */
[----:B------:R-:W-:Y:S01]  /*8e40*/  FADD R77, R40, 1 ;  /* 0x3f800000284d7421 */ /* 0x000fe20000000000 */
[----:B------:R-:W-:Y:S01]  /*8e50*/  FSEL R6, |R7|, R0, P2 ;  /* 0x0000000007067208 */ /* 0x000fe20001000200 */
[----:B------:R-:W2:Y:S01]  /*8e60*/  @P1 MUFU.EX2 R36, R59 ;  /* 0x0000003b00241308 */ /* 0x000ea20000000800 */
[----:B------:R-:W-:Y:S01]  /*8e70*/  FSEL R37, R82, 8.4834944573231041431e-05, P2 ;  /* 0x38b1e96a52257808 */ /* 0x000fe20001000000 */
[----:B------:R-:W-:Y:S01]  /*8e80*/  FMUL R61, R38, R61 ;  /* 0x0000003d263d7220 */ /* 0x000fe20000400000 */
[----:B------:R-:W-:Y:S01]  /*8e90*/  FSEL R0, -R76, -0.00082130916416645050049, P2 ;  /* 0xba574d204c007808 */ /* 0x000fe20001000100 */
[----:B------:R-:W-:Y:S01]  /*8ea0*/  FFMA R2, R3, R2, R2 ;  /* 0x0000000203027223 */ /* 0x000fe20000000002 */
[----:B------:R-:W-:Y:S01]  /*8eb0*/  FSEL R3, R71, 0.0052134888246655464172, P2 ;  /* 0x3baad5ea47037808 */ /* 0x000fe20001000000 */
[----:B------:R-:W-:Y:S01]  /*8ec0*/  FMUL R62, R77, R62 ;  /* 0x0000003e4d3e7220 */ /* 0x000fe20000400000 */
[----:B------:R-:W-:Y:S01]  /*8ed0*/  FSEL R4, -R75, -0.026868773624300956726, P2 ;  /* 0xbcdc1be74b047808 */ /* 0x000fe20001000100 */
[-C--:B------:R-:W-:Y:S01]  /*8ee0*/  FFMA R0, R37, R6.reuse, R0 ;  /* 0x0000000625007223 */ /* 0x080fe20000000000 */
[----:B------:R-:W-:Y:S01]  /*8ef0*/  FSEL R5, R74, 0.11284004896879196167, P2 ;  /* 0x3de718af4a057808 */ /* 0x000fe20001000000 */
[----:B------:R-:W-:Y:S01]  /*8f00*/  FMUL R40, R8, 0.5 ;  /* 0x3f00000008287820 */ /* 0x000fe20000400000 */
[----:B------:R-:W-:Y:S01]  /*8f10*/  F2FP.F16.F32.PACK_AB R139, R62, R61 ;  /* 0x0000003d3e8b723e */ /* 0x000fe200000000ff */
[-C--:B------:R-:W-:Y:S01]  /*8f20*/  FFMA R3, R0, R6.reuse, R3 ;  /* 0x0000000600037223 */ /* 0x080fe20000000003 */
[----:B------:R-:W-:Y:S01]  /*8f30*/  FSEL R0, R73, -0.37612664699554443359, P2 ;  /* 0xbec093ac49007808 */ /* 0x000fe20001000000 */
[----:B------:R-:W-:Y:S01]  /*8f40*/  FADD R37, R42, 1 ;  /* 0x3f8000002a257421 */ /* 0x000fe20000000000 */
[----:B------:R-:W-:Y:S01]  /*8f50*/  FMUL R39, R9, 0.5 ;  /* 0x3f00000009277820 */ /* 0x000fe20000400000 */
[----:B------:R-:W-:Y:S01]  /*8f60*/  FFMA R4, R3, R6, R4 ;  /* 0x0000000603047223 */ /* 0x000fe20000000004 */
[----:B------:R-:W-:Y:S01]  /*8f70*/  FSEL R3, R72, 0.12837915122509002686, P2 ;  /* 0x3e0375d348037808 */ /* 0x000fe20001000000 */
[----:B------:R-:W-:Y:S01]  /*8f80*/  FMUL R40, R37, R40 ;  /* 0x0000002825287220 */ /* 0x000fe20000400000 */
[----:B--2---:R-:W-:Y:S01]  /*8f90*/  @P1 FADD R37, -R36, 1 ;  /* 0x3f80000024251421 */ /* 0x004fe20000000100 */
[----:B------:R-:W-:Y:S01]  /*8fa0*/  FMUL R9, R30, 0.70710676908493041992 ;  /* 0x3f3504f31e097820 */ /* 0x000fe20000400000 */
[-C--:B------:R-:W-:Y:S01]  /*8fb0*/  FFMA R5, R4, R6.reuse, R5 ;  /* 0x0000000604057223 */ /* 0x080fe20000000005 */
[----:B------:R1:W-:Y:S01]  /*8fc0*/  STS.128 [R128+UR8], R136 ;  /* 0x0000008880007988 */ /* 0x0003e20008000c08 */
[----:B------:R-:W-:Y:S01]  /*8fd0*/  FADD R38, R41, 1 ;  /* 0x3f80000029267421 */ /* 0x000fe20000000000 */
[----:B------:R-:W-:Y:S01]  /*8fe0*/  @P1 LOP3.LUT R59, R37, 0x80000000, R78, 0xb8, !PT ;  /* 0x80000000253b1812 */ /* 0x000fe200078eb84e */
[-C--:B------:R-:W-:Y:S01]  /*8ff0*/  FFMA R0, R5, R6.reuse, R0 ;  /* 0x0000000605007223 */ /* 0x080fe20000000000 */
[C---:B------:R-:W-:Y:S01]  /*9000*/  FSETP.GE.AND P1, PT, |R9|.reuse, 1.0029599666595458984, PT ;  /* 0x3f8060fe0900780b */ /* 0x040fe20003f26200 */
[C---:B------:R-:W-:Y:S01]  /*9010*/  FMUL R4, R9.reuse, R9 ;  /* 0x0000000909047220 */ /* 0x040fe20000400000 */
[----:B------:R-:W-:Y:S01]  /*9020*/  FMUL R39, R38, R39 ;  /* 0x0000002726277220 */ /* 0x000fe20000400000 */
[----:B------:R-:W-:Y:S01]  /*9030*/  FFMA R3, R0, R6, R3 ;  /* 0x0000000600037223 */ /* 0x000fe20000000003 */
[----:B------:R-:W-:Y:S01]  /*9040*/  FSEL R0, -R6, R7, P2 ;  /* 0x0000000706007208 */ /* 0x000fe20001000100 */
[----:B------:R-:W-:Y:S01]  /*9050*/  FMUL R36, R10, 0.5 ;  /* 0x3f0000000a247820 */ /* 0x000fe20000400000 */
[----:B------:R-:W-:Y:S01]  /*9060*/  FSEL R8, |R9|, R4, P1 ;  /* 0x0000000409087208 */ /* 0x000fe20000800200 */
[----:B------:R-:W-:Y:S01]  /*9070*/  FMUL R41, R15, 0.5 ;  /* 0x3f0000000f297820 */ /* 0x000fe20000400000 */
[----:B------:R-:W-:Y:S01]  /*9080*/  FSEL R37, R82, 8.4834944573231041431e-05, P1 ;  /* 0x38b1e96a52257808 */ /* 0x000fe20000800000 */
[----:B------:R-:W-:Y:S01]  /*9090*/  FMUL R36, R43, R36 ;  /* 0x000000242b247220 */ /* 0x000fe20000400000 */
[----:B------:R-:W-:Y:S01]  /*90a0*/  FSEL R4, -R76, -0.00082130916416645050049, P1 ;  /* 0xba574d204c047808 */ /* 0x000fe20000800100 */
[----:B------:R-:W-:Y:S01]  /*90b0*/  FFMA R0, R3, R0, R0 ;  /* 0x0000000003007223 */ /* 0x000fe20000000000 */
[----:B------:R-:W-:Y:S01]  /*90c0*/  FSEL R3, R71, 0.0052134888246655464172, P1 ;  /* 0x3baad5ea47037808 */ /* 0x000fe20000800000 */
[----:B------:R-:W-:Y:S01]  /*90d0*/  FADD R38, R45, 1 ;  /* 0x3f8000002d267421 */ /* 0x000fe20000000000 */
[----:B------:R-:W-:Y:S01]  /*90e0*/  FSEL R6, -R75, -0.026868773624300956726, P1 ;  /* 0xbcdc1be74b067808 */ /* 0x000fe20000800100 */
[----:B------:R-:W-:Y:S01]  /*90f0*/  FFMA R4, R37, R8, R4 ;  /* 0x0000000825047223 */ /* 0x000fe20000000004 */
[----:B------:R-:W-:Y:S01]  /*9100*/  FSEL R5, R74, 0.11284004896879196167, P1 ;  /* 0x3de718af4a057808 */ /* 0x000fe20000800000 */
[----:B------:R-:W2:Y:S01]  /*9110*/  @P0 MUFU.EX2 R37, R2 ;  /* 0x0000000200250308 */ /* 0x000ea20000000800 */
[----:B------:R-:W-:Y:S01]  /*9120*/  F2FP.F16.F32.PACK_AB R40, R39, R40 ;  /* 0x000000282728723e */ /* 0x000fe200000000ff */
[----:B------:R-:W-:Y:S01]  /*9130*/  FMUL R41, R38, R41 ;  /* 0x0000002926297220 */ /* 0x000fe20000400000 */
[----:B------:R-:W-:Y:S01]  /*9140*/  FMUL R42, R13, 0.5 ;  /* 0x3f0000000d2a7820 */ /* 0x000fe20000400000 */
[----:B------:R-:W-:Y:S01]  /*9150*/  FADD R43, R46, 1 ;  /* 0x3f8000002e2b7421 */ /* 0x000fe20000000000 */
[----:B------:R-:W-:Y:S01]  /*9160*/  FFMA R3, R4, R8, R3 ;  /* 0x0000000804037223 */ /* 0x000fe20000000003 */
[----:B------:R-:W-:Y:S01]  /*9170*/  FSEL R4, R73, -0.37612664699554443359, P1 ;  /* 0xbec093ac49047808 */ /* 0x000fe20000800000 */
[----:B------:R-:W-:Y:S01]  /*9180*/  FMUL R39, R12, 0.5 ;  /* 0x3f0000000c277820 */ /* 0x000fe20000400000 */
[----:B------:R-:W-:Y:S01]  /*9190*/  F2FP.F16.F32.PACK_AB R41, R41, R36 ;  /* 0x000000242929723e */ /* 0x000fe200000000ff */
[----:B------:R-:W-:Y:S01]  /*91a0*/  FMUL R42, R43, R42 ;  /* 0x0000002a2b2a7220 */ /* 0x000fe20000400000 */
[----:B------:R-:W-:Y:S01]  /*91b0*/  FMUL R43, R14, 0.5 ;  /* 0x3f0000000e2b7820 */ /* 0x000fe20000400000 */
[-C--:B------:R-:W-:Y:S01]  /*91c0*/  FFMA R6, R3, R8.reuse, R6 ;  /* 0x0000000803067223 */ /* 0x080fe20000000006 */
[----:B------:R-:W-:Y:S01]  /*91d0*/  FSEL R3, R72, 0.12837915122509002686, P1 ;  /* 0x3e0375d348037808 */ /* 0x000fe20000800000 */
[----:B------:R-:W-:Y:S01]  /*91e0*/  FMUL R39, R44, R39 ;  /* 0x000000272c277220 */ /* 0x000fe20000400000 */
[----:B------:R-:W-:Y:S01]  /*91f0*/  FMUL R38, R19, 0.5 ;  /* 0x3f00000013267820 */ /* 0x000fe20000400000 */
[-C--:B------:R-:W-:Y:S01]  /*9200*/  FFMA R5, R6, R8.reuse, R5 ;  /* 0x0000000806057223 */ /* 0x080fe20000000005 */
[----:B------:R-:W-:Y:S01]  /*9210*/  FSEL R6, -R8, R9, P1 ;  /* 0x0000000908067208 */ /* 0x000fe20000800100 */
[----:B--2---:R-:W-:Y:S01]  /*9220*/  @P0 FADD R37, -R37, 1 ;  /* 0x3f80000025250421 */ /* 0x004fe20000000100 */
[----:B------:R-:W-:Y:S01]  /*9230*/  F2FP.F16.F32.PACK_AB R42, R42, R39 ;  /* 0x000000272a2a723e */ /* 0x000fe200000000ff */
[----:B------:R-:W-:Y:S01]  /*9240*/  FMUL R43, R48, R43 ;  /* 0x0000002b302b7220 */ /* 0x000fe20000400000 */
[----:B------:R-:W-:Y:S01]  /*9250*/  FFMA R4, R5, R8, R4 ;  /* 0x0000000805047223 */ /* 0x000fe20000000004 */
[----:B------:R-:W-:Y:S01]  /*9260*/  FMUL R5, R35, 0.70710676908493041992 ;  /* 0x3f3504f323057820 */ /* 0x000fe20000400000 */
[----:B------:R-:W-:Y:S01]  /*9270*/  @P0 LOP3.LUT R2, R37, 0x80000000, R64, 0xb8, !PT ;  /* 0x8000000025020812 */ /* 0x000fe200078eb840 */
[----:B------:R-:W-:Y:S01]  /*9280*/  FMUL R38, R47, R38 ;  /* 0x000000262f267220 */ /* 0x000fe20000400000 */
[----:B------:R-:W-:Y:S01]  /*9290*/  FFMA R3, R4, R8, R3 ;  /* 0x0000000804037223 */ /* 0x000fe20000000003 */
[C---:B------:R-:W-:Y:S01]  /*92a0*/  FMUL R4, R5.reuse, R5 ;  /* 0x0000000505047220 */ /* 0x040fe20000400000 */
[----:B------:R-:W-:Y:S01]  /*92b0*/  FSETP.GE.AND P0, PT, |R5|, 1.0029599666595458984, PT ;  /* 0x3f8060fe0500780b */ /* 0x000fe20003f06200 */
[----:B------:R-:W-:Y:S01]  /*92c0*/  FMUL R37, R16, 0.5 ;  /* 0x3f00000010257820 */ /* 0x000fe20000400000 */
[----:B------:R-:W-:Y:S01]  /*92d0*/  F2FP.F16.F32.PACK_AB R43, R38, R43 ;  /* 0x0000002b262b723e */ /* 0x000fe200000000ff */
[----:B------:R-:W-:Y:S01]  /*92e0*/  FFMA R6, R3, R6, R6 ;  /* 0x0000000603067223 */ /* 0x000fe20000000006 */
[----:B------:R-:W-:Y:S01]  /*92f0*/  FSEL R36, R82, 8.4834944573231041431e-05, P0 ;  /* 0x38b1e96a52247808 */ /* 0x000fe20000000000 */
[----:B------:R-:W-:Y:S01]  /*9300*/  FADD R44, R49, 1 ;  /* 0x3f800000312c7421 */ /* 0x000fe20000000000 */
[----:B------:R-:W-:Y:S01]  /*9310*/  FSEL R3, -R76, -0.00082130916416645050049, P0 ;  /* 0xba574d204c037808 */ /* 0x000fe20000000100 */
[----:B------:R-:W-:Y:S01]  /*9320*/  FMUL R39, R17, 0.5 ;  /* 0x3f00000011277820 */ /* 0x000fe20000400000 */
[----:B------:R-:W-:Y:S01]  /*9330*/  FSEL R10, |R5|, R4, P0 ;  /* 0x00000004050a7208 */ /* 0x000fe20000000200 */
[----:B------:R-:W-:Y:S01]  /*9340*/  FADD R46, R51, 1 ;  /* 0x3f800000332e7421 */ /* 0x000fe20000000000 */
[----:B------:R-:W-:Y:S01]  /*9350*/  FSEL R4, R71, 0.0052134888246655464172, P0 ;  /* 0x3baad5ea47047808 */ /* 0x000fe20000000000 */
[----:B------:R-:W-:Y:S01]  /*9360*/  FMUL R38, R23, 0.5 ;  /* 0x3f00000017267820 */ /* 0x000fe20000400000 */
[----:B------:R-:W-:Y:S01]  /*9370*/  FADD R45, R52, 1 ;  /* 0x3f800000342d7421 */ /* 0x000fe20000000000 */
[----:B------:R-:W-:Y:S01]  /*9380*/  FMUL R39, R46, R39 ;  /* 0x000000272e277220 */ /* 0x000fe20000400000 */
[----:B------:R-:W-:Y:S01]  /*9390*/  FFMA R3, R36, R10, R3 ;  /* 0x0000000a24037223 */ /* 0x000fe20000000003 */
[----:B------:R-:W-:Y:S01]  /*93a0*/  FSEL R8, R74, 0.11284004896879196167, P0 ;  /* 0x3de718af4a087808 */ /* 0x000fe20000000000 */
[----:B------:R-:W-:Y:S01]  /*93b0*/  FMUL R36, R44, R37 ;  /* 0x000000252c247220 */ /* 0x000fe20000400000 */
[----:B------:R-:W-:Y:S01]  /*93c0*/  FMUL R38, R45, R38 ;  /* 0x000000262d267220 */ /* 0x000fe20000400000 */
[----:B------:R-:W-:Y:S01]  /*93d0*/  FFMA R4, R3, R10, R4 ;  /* 0x0000000a03047223 */ /* 0x000fe20000000004 */
[----:B------:R-:W-:Y:S01]  /*93e0*/  FSEL R3, -R75, -0.026868773624300956726, P0 ;  /* 0xbcdc1be74b037808 */ /* 0x000fe20000000100 */
[----:B------:R-:W-:Y:S01]  /*93f0*/  FMUL R37, R18, 0.5 ;  /* 0x3f00000012257820 */ /* 0x000fe20000400000 */
[----:B------:R-:W-:Y:S01]  /*9400*/  F2FP.F16.F32.PACK_AB R36, R39, R36 ;  /* 0x000000242724723e */ /* 0x000fe200000000ff */
[----:B------:R-:W-:Y:S01]  /*9410*/  FMUL R39, R20, 0.5 ;  /* 0x3f00000014277820 */ /* 0x000fe20000400000 */
[----:B------:R-:W-:Y:S01]  /*9420*/  FMUL R45, R21, 0.5 ;  /* 0x3f000000152d7820 */ /* 0x000fe20000400000 */
[-C--:B------:R-:W-:Y:S01]  /*9430*/  FFMA R3, R4, R10.reuse, R3 ;  /* 0x0000000a04037223 */ /* 0x080fe20000000003 */
[----:B------:R-:W-:Y:S01]  /*9440*/  FSEL R4, R72, 0.12837915122509002686, P0 ;  /* 0x3e0375d348047808 */ /* 0x000fe20000000000 */
[----:B------:R-:W-:Y:S01]  /*9450*/  FMUL R37, R50, R37 ;  /* 0x0000002532257220 */ /* 0x000fe20000400000 */
[----:B------:R-:W2:Y:S01]  /*9460*/  @P2 MUFU.EX2 R44, R0 ;  /* 0x00000000002c2308 */ /* 0x000ea20000000800 */
[-C--:B------:R-:W-:Y:S01]  /*9470*/  FFMA R8, R3, R10.reuse, R8 ;  /* 0x0000000a03087223 */ /* 0x080fe20000000008 */
[----:B------:R-:W-:Y:S01]  /*9480*/  FSEL R3, R73, -0.37612664699554443359, P0 ;  /* 0xbec093ac49037808 */ /* 0x000fe20000000000 */
[----:B------:R-:W-:Y:S01]  /*9490*/  FADD R46, R53, 1 ;  /* 0x3f800000352e7421 */ /* 0x000fe20000000000 */
[----:B------:R-:W-:Y:S01]  /*94a0*/  F2FP.F16.F32.PACK_AB R37, R38, R37 ;  /* 0x000000252625723e */ /* 0x000fe200000000ff */
[----:B------:R-:W-:Y:S01]  /*94b0*/  FMUL R38, R54, R39 ;  /* 0x0000002736267220 */ /* 0x000fe20000400000 */
[----:B------:R-:W-:Y:S01]  /*94c0*/  FMUL R39, R22, 0.5 ;  /* 0x3f00000016277820 */ /* 0x000fe20000400000 */
[-C--:B------:R-:W-:Y:S01]  /*94d0*/  FFMA R3, R8, R10.reuse, R3 ;  /* 0x0000000a08037223 */ /* 0x080fe20000000003 */
[----:B------:R-:W-:Y:S01]  /*94e0*/  FMUL R45, R46, R45 ;  /* 0x0000002d2e2d7220 */ /* 0x000fe20000400000 */
[----:B------:R-:W-:Y:S01]  /*94f0*/  FADD R48, R55, 1 ;  /* 0x3f80000037307421 */ /* 0x000fe20000000000 */
[----:B------:R-:W3:Y:S01]  /*9500*/  @P1 MUFU.EX2 R46, R6 ;  /* 0x00000006002e1308 */ /* 0x000ee20000000800 */
[----:B------:R-:W-:Y:S01]  /*9510*/  FFMA R4, R3, R10, R4 ;  /* 0x0000000a03047223 */ /* 0x000fe20000000004 */
[----:B------:R-:W-:Y:S01]  /*9520*/  FSEL R3, -R10, R5, P0 ;  /* 0x000000050a037208 */ /* 0x000fe20000000100 */
[----:B------:R-:W-:Y:S01]  /*9530*/  FMUL R39, R48, R39 ;  /* 0x0000002730277220 */ /* 0x000fe20000400000 */
[----:B------:R-:W-:Y:S01]  /*9540*/  F2FP.F16.F32.PACK_AB R38, R45, R38 ;  /* 0x000000262d26723e */ /* 0x000fe200000000ff */
[----:B------:R-:W-:Y:S01]  /*9550*/  FMUL R47, R27, 0.5 ;  /* 0x3f0000001b2f7820 */ /* 0x000fe20000400000 */
[----:B------:R-:W-:Y:S01]  /*9560*/  FADD R50, R57, 1 ;  /* 0x3f80000039327421 */ /* 0x000fe20000000000 */
[----:B------:R-:W-:Y:S01]  /*9570*/  FFMA R3, R4, R3, R3 ;  /* 0x0000000304037223 */ /* 0x000fe20000000003 */
[----:B--2---:R-:W-:Y:S01]  /*9580*/  @P2 FADD R44, -R44, 1 ;  /* 0x3f8000002c2c2421 */ /* 0x004fe20000000100 */
[----:B------:R-:W-:Y:S01]  /*9590*/  FMUL R48, R25, 0.5 ;  /* 0x3f00000019307820 */ /* 0x000fe20000400000 */
[----:B------:R-:W-:Y:S01]  /*95a0*/  FADD R51, R58, 1 ;  /* 0x3f8000003a337421 */ /* 0x000fe20000000000 */
[----:B------:R-:W2:Y:S01]  /*95b0*/  @P0 MUFU.EX2 R45, R3 ;  /* 0x00000003002d0308 */ /* 0x000ea20000000800 */
[----:B------:R-:W-:Y:S01]  /*95c0*/  FMUL R50, R50, R47 ;  /* 0x0000002f32327220 */ /* 0x000fe20000400000 */
[----:B------:R-:W-:Y:S01]  /*95d0*/  @P2 LOP3.LUT R0, R44, 0x80000000, R7, 0xb8, !PT ;  /* 0x800000002c002812 */ /* 0x000fe200078eb807 */
[----:B------:R-:W-:Y:S01]  /*95e0*/  FMUL R48, R51, R48 ;  /* 0x0000003033307220 */ /* 0x000fe20000400000 */
[----:B------:R-:W-:Y:S01]  /*95f0*/  FMUL R47, R24, 0.5 ;  /* 0x3f000000182f7820 */ /* 0x000fe20000400000 */
[----:B------:R-:W-:Y:S01]  /*9600*/  FMUL R51, R28, 0.5 ;  /* 0x3f0000001c337820 */ /* 0x000fe20000400000 */
[----:B------:R-:W-:Y:S01]  /*9610*/  FADD R52, R2, 1 ;  /* 0x3f80000002347421 */ /* 0x000fe20000000000 */
[----:B------:R-:W-:Y:S01]  /*9620*/  FMUL R44, R29, 0.5 ;  /* 0x3f0000001d2c7820 */ /* 0x000fe20000400000 */
[----:B------:R-:W-:Y:S01]  /*9630*/  FMUL R47, R56, R47 ;  /* 0x0000002f382f7220 */ /* 0x000fe20000400000 */
[----:B------:R-:W-:Y:S01]  /*9640*/  FADD R53, R0, 1 ;  /* 0x3f80000000357421 */ /* 0x000fe20000000000 */
[----:B------:R-:W-:Y:S01]  /*9650*/  FMUL R51, R52, R51 ;  /* 0x0000003334337220 */ /* 0x000fe20000400000 */
[----:B------:R-:W-:Y:S01]  /*9660*/  IADD3 R52, PT, PT, R128, UR8, RZ ;  /* 0x0000000880347c10 */ /* 0x000fe2000fffe0ff */
[----:B---3--:R-:W-:Y:S01]  /*9670*/  @P1 FADD R46, -R46, 1 ;  /* 0x3f8000002e2e1421 */ /* 0x008fe20000000100 */
[----:B------:R-:W-:Y:S01]  /*9680*/  FMUL R56, R53, R44 ;  /* 0x0000002c35387220 */ /* 0x000fe20000400000 */
[----:B------:R-:W-:Y:S01]  /*9690*/  F2FP.F16.F32.PACK_AB R44, R48, R47 ;  /* 0x0000002f302c723e */ /* 0x000fe200000000ff */
[----:B------:R-:W-:Y:S01]  /*96a0*/  FMUL R49, R26, 0.5 ;  /* 0x3f0000001a317820 */ /* 0x000fe20000400000 */
[--C-:B------:R-:W-:Y:S02]  /*96b0*/  IMAD R48, R130, -0x10, R52.reuse ;  /* 0xfffffff082307824 */ /* 0x100fe400078e0234 */
[----:B--2---:R-:W-:Y:S01]  /*96c0*/  @P0 FADD R54, -R45, 1 ;  /* 0x3f8000002d360421 */ /* 0x004fe20000000100 */
[----:B------:R-:W-:Y:S01]  /*96d0*/  @P1 LOP3.LUT R6, R46, 0x80000000, R9, 0xb8, !PT ;  /* 0x800000002e061812 */ /* 0x000fe200078eb809 */
[----:B------:R-:W-:Y:S01]  /*96e0*/  IMAD R52, R129, -0x10, R52 ;  /* 0xfffffff081347824 */ /* 0x000fe200078e0234 */
[----:B------:R-:W-:Y:S01]  /*96f0*/  F2FP.F16.F32.PACK_AB R39, R50, R39 ;  /* 0x000000273227723e */ /* 0x000fe200000000ff */
[----:B------:R1:W-:Y:S01]  /*9700*/  STS.128 [R48+0x10], R40 ;  /* 0x0000102830007388 */ /* 0x0003e20000000c00 */
[----:B------:R-:W-:Y:S01]  /*9710*/  @P0 LOP3.LUT R3, R54, 0x80000000, R5, 0xb8, !PT ;  /* 0x8000000036030812 */ /* 0x000fe200078eb805 */
[----:B------:R-:W-:Y:S01]  /*9720*/  FADD R60, R60, 1 ;  /* 0x3f8000003c3c7421 */ /* 0x000fe20000000000 */
[----:B------:R-:W-:Y:S01]  /*9730*/  FMUL R50, R31, 0.5 ;  /* 0x3f0000001f327820 */ /* 0x000fe20000400000 */
[----:B------:R-:W-:Y:S01]  /*9740*/  FADD R59, R59, 1 ;  /* 0x3f8000003b3b7421 */ /* 0x000fe20000000000 */
[----:B------:R-:W-:Y:S01]  /*9750*/  FMUL R45, R30, 0.5 ;  /* 0x3f0000001e2d7820 */ /* 0x000fe20000400000 */
[----:B------:R-:W-:Y:S01]  /*9760*/  FMUL R46, R35, 0.5 ;  /* 0x3f000000232e7820 */ /* 0x000fe20000400000 */
[----:B------:R-:W-:Y:S01]  /*9770*/  FADD R54, R6, 1 ;  /* 0x3f80000006367421 */ /* 0x000fe20000000000 */
[----:B------:R1:W-:Y:S01]  /*9780*/  STS.128 [R52+0x20], R36 ;  /* 0x0000202434007388 */ /* 0x0003e20000000c00 */
[----:B------:R-:W-:Y:S01]  /*9790*/  FADD R55, R3, 1 ;  /* 0x3f80000003377421 */ /* 0x000fe20000000000 */
[----:B------:R-:W-:Y:S01]  /*97a0*/  FMUL R49, R60, R49 ;  /* 0x000000313c317220 */ /* 0x000fe20000400000 */
[----:B------:R-:W-:Y:S01]  /*97b0*/  FMUL R50, R59, R50 ;  /* 0x000000323b327220 */ /* 0x000fe20000400000 */
[----:B------:R-:W-:Y:S01]  /*97c0*/  FMUL R54, R54, R45 ;  /* 0x0000002d36367220 */ /* 0x000fe20000400000 */
[----:B------:R-:W-:Y:S01]  /*97d0*/  FMUL R55, R55, R46 ;  /* 0x0000002e37377220 */ /* 0x000fe20000400000 */
[----:B------:R-:W-:Y:S02]  /*97e0*/  F2FP.F16.F32.PACK_AB R46, R56, R51 ;  /* 0x00000033382e723e */ /* 0x000fe400000000ff */
[----:B------:R-:W-:Y:S02]  /*97f0*/  F2FP.F16.F32.PACK_AB R45, R50, R49 ;  /* 0x00000031322d723e */ /* 0x000fe400000000ff */
[----:B------:R-:W-:Y:S02]  /*9800*/  F2FP.F16.F32.PACK_AB R47, R55, R54 ;  /* 0x00000036372f723e */ /* 0x000fe400000000ff */
[----:B------:R-:W-:Y:S02]  /*9810*/  LEA R49, R127, R48, 0x4 ;  /* 0x000000307f317211 */ /* 0x000fe400078e20ff */
[----:B------:R-:W-:Y:S02]  /*9820*/  ISETP.NE.AND P0, PT, R131, RZ, PT ;  /* 0x000000ff8300720c */ /* 0x000fe40003f05270 */
[----:B------:R-:W-:Y:S01]  /*9830*/  @!P3 IADD3 R50, PT, PT, R67, 0x1, RZ ;  /* 0x000000014332b810 */ /* 0x000fe20007ffe0ff */
[----:B------:R1:W-:Y:S03]  /*9840*/  STS.128 [R49+0x10], R44 ;  /* 0x0000102c31007388 */ /* 0x0003e60000000c00 */
[C---:B------:R-:W-:Y:S04]  /*9850*/  @!P3 ISETP.NE.AND P1, PT, R50.reuse, 0x4, PT ;  /* 0x000000043200b80c */ /* 0x040fe80003f25270 */
[----:B------:R-:W-:Y:S01]  /*9860*/  @!P3 SEL R51, RZ, 0x1, P1 ;  /* 0x00000001ff33b807 */ /* 0x000fe20000800000 */
[----:B------:R-:W-:Y:S01]  /*9870*/  @!PT LDS RZ, [RZ] ;  /* 0x00000000fffff984 */ /* 0x000fe20000000800 */
[----:B------:R-:W-:Y:S01]  /*9880*/  @!PT LDS RZ, [RZ] ;  /* 0x00000000fffff984 */ /* 0x000fe20000000800 */
[----:B------:R-:W-:Y:S01]  /*9890*/  @!PT LDS RZ, [RZ] ;  /* 0x00000000fffff984 */ /* 0x000fe20000000800 */
[----:B------:R-:W-:Y:S01]  /*98a0*/  @!PT LDS RZ, [RZ] ;  /* 0x00000000fffff984 */ /* 0x000fe20000000800 */
[----:B------:R2:W-:Y:S06]  /*98b0*/  MEMBAR.ALL.CTA ;  /* 0x0000000000007992 */ /* 0x0005ec0000008000 */
[----:B--2---:R-:W2:Y:S01]  /*98c0*/  FENCE.VIEW.ASYNC.S ;  /* 0x00000000000073c6 */ /* 0x004ea20000000000 */
[----:B------:R-:W-:Y:S02]  /*98d0*/  @!P3 SEL R67, R50, RZ, P1 ;  /* 0x000000ff3243b207 */ /* 0x000fe40000800000 */
[----:B------:R-:W-:Y:S01]  /*98e0*/  @!P3 LOP3.LUT R126, R126, R51, RZ, 0x3c, !PT ;  /* 0x000000337e7eb212 */ /* 0x000fe200078e3cff */
[----:B--2---:R-:W-:Y:S06]  /*98f0*/  BAR.SYNC.DEFER_BLOCKING 0x1, 0x80 ;  /* 0x0042000000007b1d */ /* 0x004fec0000010000 */
[----:B------:R-:W-:Y:S05]  /*9900*/  @P0 BRA `(.L_x_105) ;  /* 0x0000000000340947 */ /* 0x000fea0003800000 */
[----:B------:R-:W-:Y:S01]  /*9910*/  UIADD3 UR10, UP0, UPT, UR46, 0x680, URZ ;  /* 0x000006802e0a7890 */ /* 0x000fe2000ff1e0ff */
[----:B------:R-:W-:Y:S01]  /*9920*/  R2UR UR6, R111 ;  /* 0x000000006f0672ca */ /* 0x000fe200000e0000 */
[----:B------:R-:W-:Y:S01]  /*9930*/  UIADD3 UR4, UPT, UPT, UR41, 0x200, UR8 ;  /* 0x0000020029047890 */ /* 0x000fe2000fffe008 */
[----:B------:R-:W-:Y:S01]  /*9940*/  PLOP3.LUT P1, PT, PT, PT, PT, 0x80, 0x8 ;  /* 0x000000000008781c */ /* 0x000fe20003f2f070 */
[----:B------:R-:W-:Y:S01]  /*9950*/  UIADD3.X UR11, UPT, UPT, URZ, UR47, URZ, UP0, !UPT ;  /* 0x0000002fff0b7290 */ /* 0x000fe200087fe4ff */
[----:B------:R-:W-:Y:S11]  /*9960*/  IMAD.IADD R63, R112, 0x1, R63 ;  /* 0x00000001703f7824 */ /* 0x000ff600078e023f */
.L_x_106:
[----:B------:R-:W-:Y:S02]  /*9970*/  PLOP3.LUT P2, PT, P2, P1, PT, 0xf2, 0x2f ;  /* 0x00000000002f781c */ /* 0x000fe40001743e72 */
[----:B------:R-:W-:Y:S01]  /*9980*/  @P1 R2UR P2, UR5, R63 ;  /* 0x000000003f0512ca */ /* 0x000fe20000040000 */
[----:B------:R-:W-:Y:S07]  /*9990*/  UMOV UR7, UR36 ;  /* 0x0000002400077c82 */ /* 0x000fee0008000000 */
[----:B------:R-:W-:Y:S05]  /*99a0*/  @P1 PLOP3.LUT P1, PT, P2, PT, PT, 0x80, 0x8 ;  /* 0x000000000008181c */ /* 0x000fea000172f070 */
[----:B------:R2:W-:Y:S08]  /*99b0*/  UTMASTG.3D [UR4], [UR10] ;  /* 0x000000040a0073b5 */ /* 0x0005f00008010000 */
[----:B--2---:R-:W-:Y:S05]  /*99c0*/  @P1 BRA.U.ANY `(.L_x_106) ;  /* 0xfffffffd00e81947 */ /* 0x004fea000393ffff */
[----:B------:R0:W-:Y:S02]  /*99d0*/  UTMACMDFLUSH ;  /* 0x00000000000079b7 */ /* 0x0001e40000000000 */
.L_x_105:
[----:B------:R-:W-:Y:S05]  /*99e0*/  BSYNC.RECONVERGENT B0 ;  /* 0x0000000000007941 */ /* 0x000fea0003800200 */
.L_x_104:
[----:B------:R-:W-:Y:S01]  /*99f0*/  UIADD3 UR43, UPT, UPT, UR43, 0x1, URZ ;  /* 0x000000012b2b7890 */ /* 0x000fe2000fffe0ff */
[----:B------:R-:W-:Y:S03]  /*9a00*/  BSSY.RECONVERGENT B0, `(.L_x_107) ;  /* 0x0000007000007945 */ /* 0x000fe60003800200 */
[----:B------:R-:W-:Y:S04]  /*9a10*/  UISETP.NE.AND UP0, UPT, UR43, 0x4, UPT ;  /* 0x000000042b00788c */ /* 0x000fe8000bf05270 */
[----:B------:R-:W-:Y:S02]  /*9a20*/  USEL UR4, URZ, 0x1, UP0 ;  /* 0x00000001ff047887 */ /* 0x000fe40008000000 */
[----:B------:R-:W-:Y:S02]  /*9a30*/  USEL UR43, UR43, URZ, UP0 ;  /* 0x000000ff2b2b7287 */ /* 0x000fe40008000000 */
[----:B------:R-:W-:Y:S01]  /*9a40*/  ULOP3.LUT UR44, UR44, UR4, URZ, 0x3c, !UPT ;  /* 0x000000042c2c7292 */ /* 0x000fe2000f8e3cff */
[----:B------:R-:W-:Y:S11]  /*9a50*/  @P0 BRA `(.L_x_108) ;  /* 0x0000000000040947 */ /* 0x000ff60003800000 */
[----:B------:R-:W-:Y:S04]  /*9a60*/  DEPBAR.LE SB0, 0x1 ;  /* 0x000080400000791a */ /* 0x000fe80000000000 */
.L_x_108:
[----:B------:R-:W-:Y:S05]  /*9a70*/  BSYNC.RECONVERGENT B0 ;  /* 0x0000000000007941 */ /* 0x000fea0003800200 */
.L_x_107:
[----:B------:R-:W-:Y:S01]  /*9a80*/  BAR.SYNC.DEFER_BLOCKING 0x1, 0x80 ;  /* 0x0042000000007b1d */ /* 0x000fe20000010000 */
[----:B------:R-:W-:Y:S01]  /*9a90*/  ISETP.NE.AND P3, PT, R135, RZ, PT ;  /* 0x000000ff8700720c */ /* 0x000fe20003f65270 */
[----:B------:R-:W-:Y:S05]  /*9aa0*/  VIADD R118, R118, 0x1 ;  /* 0x0000000176767836 */ /* 0x000fea0000000000 */
[----:B------:R-:W-:Y:S01]  /*9ab0*/  ISETP.GE.U32.AND P0, PT, R118, 0x2, PT ;  /* 0x000000027600780c */ /* 0x000fe20003f06070 */
[----:B------:R-:W-:Y:S11]  /*9ac0*/  BSSY.RECONVERGENT B0, `(.L_x_109) ;  /* 0x000000b000007945 */ /* 0x000ff60003800200 */
[----:B------:R-:W-:Y:S01]  /*9ad0*/  @!UPT UIADD3 URZ, UPT, UPT, URZ, URZ, URZ ;  /* 0x000000fffffff290 */ /* 0x000fe2000fffe0ff */
[----:B------:R-:W-:Y:S05]  /*9ae0*/  @!P0 BRA `(.L_x_110) ;  /* 0x0000000000208947 */ /* 0x000fea0003800000 */
[C---:B------:R-:W-:Y:S01]  /*9af0*/  @!P3 LEA R3, R124.reuse, UR41, 0x3 ;  /* 0x000000297c03bc11 */ /* 0x040fe2000f8e18ff */
[----:B------:R-:W-:Y:S02]  /*9b00*/  IMAD.U32 R0, RZ, RZ, UR37 ;  /* 0x00000025ff007e24 */ /* 0x000fe4000f8e00ff */
[----:B------:R-:W-:Y:S02]  /*9b10*/  VIADD R124, R124, 0x1 ;  /* 0x000000017c7c7836 */ /* 0x000fe40000000000 */
[----:B------:R-:W-:Y:S03]  /*9b20*/  @!P3 VIADD R3, R3, 0x80 ;  /* 0x000000800303b836 */ /* 0x000fe60000000000 */
[----:B------:R-:W-:Y:S02]  /*9b30*/  ISETP.NE.AND P0, PT, R124, 0x4, PT ;  /* 0x000000047c00780c */ /* 0x000fe40003f05270 */
[----:B------:R-:W-:Y:S02]  /*9b40*/  @!P3 PRMT R0, R0, 0x654, R3 ;  /* 0x000006540000b816 */ /* 0x000fe40000000003 */
[----:B------:R-:W-:Y:S02]  /*9b50*/  SEL R124, R124, RZ, P0 ;  /* 0x000000ff7c7c7207 */ /* 0x000fe40000000000 */
[----:B------:R2:W-:Y:S07]  /*9b60*/  @!P3 SYNCS.ARRIVE.TRANS64.RED.A1T0 RZ, [R0+URZ], RZ ;  /* 0x000000ff00ffb9a7 */ /* 0x0005ee00081004ff */
.L_x_110:
[----:B------:R-:W-:Y:S05]  /*9b70*/  BSYNC.RECONVERGENT B0 ;  /* 0x0000000000007941 */ /* 0x000fea0003800200 */
.L_x_109:
[C---:B------:R-:W-:Y:S01]  /*9b80*/  ISETP.EQ.OR P2, PT, R65.reuse, 0x3, P3 ;  /* 0x000000034100780c */ /* 0x040fe20001f42670 */
[----:B------:R-:W-:Y:S01]  /*9b90*/  VIADD R65, R65, 0x1 ;  /* 0x0000000141417836 */ /* 0x000fe20000000000 */
[----:B------:R-:W-:Y:S04]  /*9ba0*/  SEL R119, R119, 0x1, P3 ;  /* 0x0000000177777807 */ /* 0x000fe80001800000 */
[----:B------:R-:W-:Y:S07]  /*9bb0*/  ISETP.NE.AND P0, PT, R65, 0x4, PT ;  /* 0x000000044100780c */ /* 0x000fee0003f05270 */
[----:B------:R-:W-:Y:S02]  /*9bc0*/  @!P2 LEA R3, R117, UR41, 0x3 ;  /* 0x000000297503ac11 */ /* 0x000fe4000f8e18ff */
[----:B--2---:R-:W-:Y:S04]  /*9bd0*/  @!P2 SHF.L.U32 R0, R120, 0x1f, RZ ;  /* 0x0000001f7800a819 */ /* 0x004fe800000006ff */
[----:B------:R-:W2:Y:S02]  /*9be0*/  @!P2 SYNCS.PHASECHK.TRANS64.TRYWAIT P1, [R3+URZ+0x60], R0 ;  /* 0x000060000300a5a7 */ /* 0x000ea400080211ff */
[----:B--2---:R-:W-:Y:S01]  /*9bf0*/  @!P2 SEL R119, RZ, 0x1, !P1 ;  /* 0x00000001ff77a807 */ /* 0x004fe20004800000 */
[----:B------:R-:W-:Y:S06]  /*9c00*/  @P0 BRA `(.L_x_111) ;  /* 0xffffffbc00740947 */ /* 0x000fec000383ffff */
[----:B------:R-:W-:Y:S01]  /*9c10*/  ISETP.NE.AND P3, PT, R134, RZ, PT ;  /* 0x000000ff8600720c */ /* 0x000fe20003f65270 */
[----:B------:R-:W-:Y:S01]  /*9c20*/  UIADD3 UR42, UPT, UPT, UR42, 0x4, URZ ;  /* 0x000000042a2a7890 */ /* 0x000fe2000fffe0ff */
[----:B------:R-:W-:Y:S01]  /*9c30*/  LOP3.LUT P1, RZ, R106, 0x1, RZ, 0xc0, !PT ;  /* 0x000000016aff7812 */ /* 0x000fe2000782c0ff */
[----:B------:R-:W-:Y:S01]  /*9c40*/  IMAD.IADD R112, R122, 0x1, R87 ;  /* 0x000000017a707824 */ /* 0x000fe200078e0257 */
[----:B------:R-:W-:Y:S01]  /*9c50*/  ISETP.NE.AND P0, PT, R113, 0x2, PT ;  /* 0x000000027100780c */ /* 0x000fe20003f05270 */
[----:B------:R-:W-:-:S03]  /*9c60*/  IMAD.IADD R111, R121, 0x1, R108 ;  /* 0x00000001796f7824 */ /* 0x000fc600078e026c */
[----:B------:R-:W-:Y:S02]  /*9c70*/  SEL R0, RZ, 0x1, P0 ;  /* 0x00000001ff007807 */ /* 0x000fe40000000000 */
[----:B------:R-:W-:Y:S02]  /*9c80*/  SEL R113, R113, RZ, P0 ;  /* 0x000000ff71717207 */ /* 0x000fe40000000000 */
[----:B------:R-:W-:Y:S02]  /*9c90*/  LOP3.LUT R125, R125, R0, RZ, 0x3c, !PT ;  /* 0x000000007d7d7212 */ /* 0x000fe400078e3cff */
[----:B------:R-:W-:Y:S01]  /*9ca0*/  @P3 R2UR UR36, R123 ;  /* 0x000000007b2432ca */ /* 0x000fe200000e0000 */
[----:B------:R-:W-:-:S14]  /*9cb0*/  @P1 BRA `(.L_x_112) ;  /* 0xffffffb000001947 */ /* 0x000fdc000383ffff */
[----:B------:R-:W-:-:S09]  /*9cc0*/  UISETP.NE.AND UP0, UPT, UR45, URZ, UPT ;  /* 0x000000ff2d00728c */ /* 0x000fd2000bf05270 */
[----:B------:R-:W-:Y:S05]  /*9cd0*/  BRA.U !UP0, `(.L_x_113) ;  /* 0x0000000108487547 */ /* 0x000fea000b800000 */
[----:B------:R-:W2:Y:S02]  /*9ce0*/  LDCU.64 UR4, c[0x0][0x890] ;  /* 0x00011200ff0477ac */ /* 0x000ea40008000a00 */
[----:B--2---:R-:W-:-:S04]  /*9cf0*/  UISETP.NE.U32.AND UP0, UPT, UR4, URZ, UPT ;  /* 0x000000ff0400728c */ /* 0x004fc8000bf05070 */
[----:B------:R-:W-:-:S09]  /*9d00*/  UISETP.NE.AND.EX UP0, UPT, UR5, URZ, UPT, UP0 ;  /* 0x000000ff0500728c */ /* 0x000fd2000bf05300 */
[----:B------:R-:W-:Y:S05]  /*9d10*/  BRA.U UP0, `(.L_x_114) ;  /* 0x00000001000c7547 */ /* 0x000fea000b800000 */
[----:B------:R-:W-:-:S13]  /*9d20*/  FSETP.NEU.AND P0, PT, R81, RZ, PT ;  /* 0x000000ff5100720b */ /* 0x000fda0003f0d000 */
[----:B------:R-:W-:Y:S05]  /*9d30*/  @!P0 EXIT ;  /* 0x000000000000894d */ /* 0x000fea0003800000 */
[----:B------:R-:W-:Y:S05]  /*9d40*/  BRA `(.L_x_113) ;  /* 0x00000000002c7947 */ /* 0x000fea0003800000 */
.L_x_114:
[----:B------:R-:W-:Y:S01]  /*9d50*/  ISETP.NE.AND P0, PT, R110, RZ, PT ;  /* 0x000000ff6e00720c */ /* 0x000fe20003f05270 */
[----:B------:R-:W-:-:S12]  /*9d60*/  BSSY.RECONVERGENT B0, `(.L_x_113) ;  /* 0x0000009000007945 */ /* 0x000fd80003800200 */
[----:B------:R-:W-:Y:S05]  /*9d70*/  @P0 BRA `(.L_x_115) ;  /* 0x0000000000140947 */ /* 0x000fea0003800000 */
[----:B------:R-:W2:Y:S02]  /*9d80*/  LDCU.64 UR4, c[0x0][0x888] ;  /* 0x00011100ff0477ac */ /* 0x000ea40008000a00 */
[----:B--2---:R-:W-:-:S04]  /*9d90*/  ISETP.NE.U32.AND P0, PT, RZ, UR4, PT ;  /* 0x00000004ff007c0c */ /* 0x004fc8000bf05070 */
[----:B------:R-:W-:-:S13]  /*9da0*/  ISETP.NE.AND.EX P0, PT, RZ, UR5, PT, P0 ;  /* 0x00000005ff007c0c */ /* 0x000fda000bf05300 */
[----:B------:R-:W-:Y:S05]  /*9db0*/  @!P0 EXIT ;  /* 0x000000000000894d */ /* 0x000fea0003800000 */
[----:B------:R-:W-:Y:S05]  /*9dc0*/  BRA `(.L_x_116) ;  /* 0x0000000000087947 */ /* 0x000fea0003800000 */
.L_x_115:
[----:B------:R-:W-:-:S13]  /*9dd0*/  FSETP.NEU.AND P0, PT, R81, RZ, PT ;  /* 0x000000ff5100720b */ /* 0x000fda0003f0d000 */
[----:B------:R-:W-:Y:S05]  /*9de0*/  @!P0 EXIT ;  /* 0x000000000000894d */ /* 0x000fea0003800000 */
.L_x_116:
[----:B------:R-:W-:Y:S05]  /*9df0*/  BSYNC.RECONVERGENT B0 ;  /* 0x0000000000007941 */ /* 0x000fea0003800200 */
.L_x_113:
[----:B------:R-:W-:Y:S01]  /*9e00*/  LEA R3, R124, UR41, 0x3 ;  /* 0x000000297c037c11 */ /* 0x000fe2000f8e18ff */
[----:B------:R-:W-:Y:S01]  /*9e10*/  IMAD.U32 R0, RZ, RZ, UR37 ;  /* 0x00000025ff007e24 */ /* 0x000fe2000f8e00ff */
[----:B------:R-:W-:-:S04]  /*9e20*/  DEPBAR.LE SB0, 0x0 ;  /* 0x000080000000791a */ /* 0x000fc80000000000 */
[----:B------:R-:W-:-:S05]  /*9e30*/  VIADD R3, R3, 0x80 ;  /* 0x0000008003037836 */ /* 0x000fca0000000000 */
[----:B------:R-:W-:-:S04]  /*9e40*/  PRMT R0, R0, 0x654, R3 ;  /* 0x0000065400007816 */ /* 0x000fc80000000003 */
[----:B------:R-:W-:Y:S01]  /*9e50*/  SYNCS.ARRIVE.TRANS64.RED.A1T0 RZ, [R0+URZ], RZ ;  /* 0x000000ff00ff79a7 */ /* 0x000fe200081004ff */
[----:B------:R-:W-:Y:S05]  /*9e60*/  EXIT ;  /* 0x000000000000794d */ /* 0x000fea0003800000 */
.L_x_19:
[----:B----4-:R4:W1:Y:S02]  /*9e70*/  SYNCS.PHASECHK.TRANS64.TRYWAIT P0, [R3+URZ+0x120], R2 ;  /* 0x00012002030075a7 */ /* 0x01086400080011ff */
[----:B-1----:R-:W-:Y:S05]  /*9e80*/  @!P0 NANOSLEEP.SYNCS 0x989680 ;  /* 0x009896800000895d */ /* 0x002fea0003900000 */
[----:B------:R-:W1:Y:S02]  /*9e90*/  @!P0 SYNCS.PHASECHK.TRANS64 P0, [R3+URZ+0x120], R2 ;  /* 0x00012002030085a7 */ /* 0x000e6400080010ff */
[----:B-1----:R-:W-:Y:S05]  /*9ea0*/  @!P0 BRA `(.L_x_19) ;  /* 0xfffffffc00f08947 */ /* 0x002fea000383ffff */
[----:B------:R-:W-:Y:S05]  /*9eb0*/  BRA `(.L_x_117) ;  /* 0xffffff7400c47947 */ /* 0x000fea000383ffff */
.L_x_22:
[----:B-1----:R-:W-:-:S07]  /*9ec0*/  MOV R2, UR33 ;  /* 0x0000002100027c02 */ /* 0x002fce0008000f00 */
.L_x_118:
[----:B-1----:R1:W4:Y:S02]  /*9ed0*/  SYNCS.PHASECHK.TRANS64.TRYWAIT P0, [R2+URZ+0x30], R5 ;  /* 0x00003005020075a7 */ /* 0x00232400080011ff */
[----:B----4-:R-:W-:Y:S05]  /*9ee0*/  @!P0 NANOSLEEP.SYNCS 0x989680 ;  /* 0x009896800000895d */ /* 0x010fea0003900000 */
[----:B------:R-:W4:Y:S02]  /*9ef0*/  @!P0 SYNCS.PHASECHK.TRANS64 P0, [R2+URZ+0x30], R5 ;  /* 0x00003005020085a7 */ /* 0x000f2400080010ff */
[----:B----4-:R-:W-:Y:S05]  /*9f00*/  @!P0 BRA `(.L_x_118) ;  /* 0xfffffffc00f08947 */ /* 0x010fea000383ffff */
[----:B------:R-:W-:Y:S05]  /*9f10*/  BRA `(.L_x_21) ;  /* 0xffffff7800147947 */ /* 0x000fea000383ffff */
.L_x_28:
[----:B-1----:R-:W-:-:S07]  /*9f20*/  MOV R2, UR17 ;  /* 0x0000001100027c02 */ /* 0x002fce0008000f00 */
.L_x_119:
[----:B-1----:R1:W4:Y:S02]  /*9f30*/  SYNCS.PHASECHK.TRANS64.TRYWAIT P0, [R2+URZ+0x30], R5 ;  /* 0x00003005020075a7 */ /* 0x00232400080011ff */
[----:B----4-:R-:W-:Y:S05]  /*9f40*/  @!P0 NANOSLEEP.SYNCS 0x989680 ;  /* 0x009896800000895d */ /* 0x010fea0003900000 */
[----:B------:R-:W4:Y:S02]  /*9f50*/  @!P0 SYNCS.PHASECHK.TRANS64 P0, [R2+URZ+0x30], R5 ;  /* 0x00003005020085a7 */ /* 0x000f2400080010ff */
[----:B----4-:R-:W-:Y:S05]  /*9f60*/  @!P0 BRA `(.L_x_119) ;  /* 0xfffffffc00f08947 */ /* 0x010fea000383ffff */
[----:B------:R-:W-:Y:S05]  /*9f70*/  BRA `(.L_x_27) ;  /* 0xffffff7800bc7947 */ /* 0x000fea000383ffff */
.L_x_32:
[----:B-1----:R1:W4:Y:S02]  /*9f80*/  SYNCS.PHASECHK.TRANS64.TRYWAIT P0, [R2+URZ+0xb0], R3 ;  /* 0x0000b003020075a7 */ /* 0x00232400080011ff */
[----:B----4-:R-:W-:Y:S05]  /*9f90*/  @!P0 NANOSLEEP.SYNCS 0x989680 ;  /* 0x009896800000895d */ /* 0x010fea0003900000 */
[----:B------:R-:W4:Y:S02]  /*9fa0*/  @!P0 SYNCS.PHASECHK.TRANS64 P0, [R2+URZ+0xb0], R3 ;  /* 0x0000b003020085a7 */ /* 0x000f2400080010ff */
[----:B----4-:R-:W-:Y:S05]  /*9fb0*/  @!P0 BRA `(.L_x_32) ;  /* 0xfffffffc00f08947 */ /* 0x010fea000383ffff */
[----:B------:R-:W-:Y:S05]  /*9fc0*/  BRA `(.L_x_120) ;  /* 0xffffff7c00487947 */ /* 0x000fea000383ffff */
.L_x_36:
[----:B--2---:R-:W-:-:S07]  /*9fd0*/  MOV R0, UR5 ;  /* 0x0000000500007c02 */ /* 0x004fce0008000f00 */
.L_x_121:
[----:B-1----:R1:W2:Y:S02]  /*9fe0*/  SYNCS.PHASECHK.TRANS64.TRYWAIT P0, [R0+URZ], R3 ;  /* 0x00000003000075a7 */ /* 0x0022a400080011ff */
[----:B--2---:R-:W-:Y:S05]  /*9ff0*/  @!P0 NANOSLEEP.SYNCS 0x989680 ;  /* 0x009896800000895d */ /* 0x004fea0003900000 */
[----:B------:R-:W2:Y:S02]  /*a000*/  @!P0 SYNCS.PHASECHK.TRANS64 P0, [R0+URZ], R3 ;  /* 0x00000003000085a7 */ /* 0x000ea400080010ff */
[----:B--2---:R-:W-:Y:S05]  /*a010*/  @!P0 BRA `(.L_x_121) ;  /* 0xfffffffc00f08947 */ /* 0x004fea000383ffff */
[----:B------:R-:W-:Y:S05]  /*a020*/  BRA `(.L_x_122) ;  /* 0xffffff8000b87947 */ /* 0x000fea000383ffff */
.L_x_37:
[----:B--2---:R-:W-:-:S07]  /*a030*/  MOV R0, UR5 ;  /* 0x0000000500007c02 */ /* 0x004fce0008000f00 */
.L_x_123:
[----:B-1----:R1:W2:Y:S02]  /*a040*/  SYNCS.PHASECHK.TRANS64.TRYWAIT P0, [R0+URZ], R3 ;  /* 0x00000003000075a7 */ /* 0x0022a400080011ff */
[----:B--2---:R-:W-:Y:S05]  /*a050*/  @!P0 NANOSLEEP.SYNCS 0x989680 ;  /* 0x009896800000895d */ /* 0x004fea0003900000 */
[----:B------:R-:W2:Y:S02]  /*a060*/  @!P0 SYNCS.PHASECHK.TRANS64 P0, [R0+URZ], R3 ;  /* 0x00000003000085a7 */ /* 0x000ea400080010ff */
[----:B--2---:R-:W-:Y:S05]  /*a070*/  @!P0 BRA `(.L_x_123) ;  /* 0xfffffffc00f08947 */ /* 0x004fea000383ffff */
[----:B------:R-:W-:Y:S05]  /*a080*/  BRA `(.L_x_124) ;  /* 0xffffff8000c47947 */ /* 0x000fea000383ffff */
.L_x_38:
[----:B--2---:R-:W-:-:S07]  /*a090*/  MOV R0, UR5 ;  /* 0x0000000500007c02 */ /* 0x004fce0008000f00 */
.L_x_125:
[----:B-1----:R1:W2:Y:S02]  /*a0a0*/  SYNCS.PHASECHK.TRANS64.TRYWAIT P0, [R0+URZ], R3 ;  /* 0x00000003000075a7 */ /* 0x0022a400080011ff */
[----:B--2---:R-:W-:Y:S05]  /*a0b0*/  @!P0 NANOSLEEP.SYNCS 0x989680 ;  /* 0x009896800000895d */ /* 0x004fea0003900000 */
[----:B------:R-:W2:Y:S02]  /*a0c0*/  @!P0 SYNCS.PHASECHK.TRANS64 P0, [R0+URZ], R3 ;  /* 0x00000003000085a7 */ /* 0x000ea400080010ff */
[----:B--2---:R-:W-:Y:S05]  /*a0d0*/  @!P0 BRA `(.L_x_125) ;  /* 0xfffffffc00f08947 */ /* 0x004fea000383ffff */
[----:B------:R-:W-:Y:S05]  /*a0e0*/  BRA `(.L_x_126) ;  /* 0xffffff8000d07947 */ /* 0x000fea000383ffff */
.L_x_39:
[----:B--2---:R-:W-:-:S07]  /*a0f0*/  MOV R0, UR5 ;  /* 0x0000000500007c02 */ /* 0x004fce0008000f00 */
.L_x_127:
[----:B-1----:R1:W2:Y:S02]  /*a100*/  SYNCS.PHASECHK.TRANS64.TRYWAIT P0, [R0+URZ], R3 ;  /* 0x00000003000075a7 */ /* 0x0022a400080011ff */
[----:B--2---:R-:W-:Y:S05]  /*a110*/  @!P0 NANOSLEEP.SYNCS 0x989680 ;  /* 0x009896800000895d */ /* 0x004fea0003900000 */
[----:B------:R-:W2:Y:S02]  /*a120*/  @!P0 SYNCS.PHASECHK.TRANS64 P0, [R0+URZ], R3 ;  /* 0x00000003000085a7 */ /* 0x000ea400080010ff */
[----:B--2---:R-:W-:Y:S05]  /*a130*/  @!P0 BRA `(.L_x_127) ;  /* 0xfffffffc00f08947 */ /* 0x004fea000383ffff */
[----:B------:R-:W-:Y:S05]  /*a140*/  BRA `(.L_x_128) ;  /* 0xffffff8000dc7947 */ /* 0x000fea000383ffff */
.L_x_40:
[----:B--2---:R-:W-:-:S07]  /*a150*/  MOV R0, UR5 ;  /* 0x0000000500007c02 */ /* 0x004fce0008000f00 */
.L_x_129:
[----:B-1----:R1:W2:Y:S02]  /*a160*/  SYNCS.PHASECHK.TRANS64.TRYWAIT P0, [R0+URZ], R3 ;  /* 0x00000003000075a7 */ /* 0x0022a400080011ff */
[----:B--2---:R-:W-:Y:S05]  /*a170*/  @!P0 NANOSLEEP.SYNCS 0x989680 ;  /* 0x009896800000895d */ /* 0x004fea0003900000 */
[----:B------:R-:W2:Y:S02]  /*a180*/  @!P0 SYNCS.PHASECHK.TRANS64 P0, [R0+URZ], R3 ;  /* 0x00000003000085a7 */ /* 0x000ea400080010ff */
[----:B--2---:R-:W-:Y:S05]  /*a190*/  @!P0 BRA `(.L_x_129) ;  /* 0xfffffffc00f08947 */ /* 0x004fea000383ffff */
[----:B------:R-:W-:Y:S05]  /*a1a0*/  BRA `(.L_x_130) ;  /* 0xffffff8000e87947 */ /* 0x000fea000383ffff */
.L_x_43:
[----:B-1----:R1:W2:Y:S02]  /*a1b0*/  SYNCS.PHASECHK.TRANS64.TRYWAIT P0, [R0+URZ+0x110], R5 ;  /* 0x00011005000075a7 */ /* 0x0022a400080011ff */
[----:B--2---:R-:W-:Y:S05]  /*a1c0*/  @!P0 NANOSLEEP.SYNCS 0x989680 ;  /* 0x009896800000895d */ /* 0x004fea0003900000 */
[----:B------:R-:W2:Y:S02]  /*a1d0*/  @!P0 SYNCS.PHASECHK.TRANS64 P0, [R0+URZ+0x110], R5 ;  /* 0x00011005000085a7 */ /* 0x000ea400080010ff */
[----:B--2---:R-:W-:Y:S05]  /*a1e0*/  @!P0 BRA `(.L_x_43) ;  /* 0xfffffffc00f08947 */ /* 0x004fea000383ffff */
[----:B------:R-:W-:Y:S05]  /*a1f0*/  BRA `(.L_x_131) ;  /* 0xffffff8400447947 */ /* 0x000fea000383ffff */
.L_x_44:
[----:B------:R-:W-:-:S07]  /*a200*/  MOV R0, UR5 ;  /* 0x0000000500007c02 */ /* 0x000fce0008000f00 */
.L_x_132:
[----:B-1----:R1:W2:Y:S02]  /*a210*/  SYNCS.PHASECHK.TRANS64.TRYWAIT P0, [R0+URZ+0xc0], R5 ;  /* 0x0000c005000075a7 */ /* 0x0022a400080011ff */
[----:B--2---:R-:W-:Y:S05]  /*a220*/  @!P0 NANOSLEEP.SYNCS 0x989680 ;  /* 0x009896800000895d */ /* 0x004fea0003900000 */
[----:B------:R-:W2:Y:S02]  /*a230*/  @!P0 SYNCS.PHASECHK.TRANS64 P0, [R0+URZ+0xc0], R5 ;  /* 0x0000c005000085a7 */ /* 0x000ea400080010ff */
[----:B--2---:R-:W-:Y:S05]  /*a240*/  @!P0 BRA `(.L_x_132) ;  /* 0xfffffffc00f08947 */ /* 0x004fea000383ffff */
[----:B------:R-:W-:Y:S05]  /*a250*/  BRA `(.L_x_133) ;  /* 0xffffff8400547947 */ /* 0x000fea000383ffff */
.L_x_45:
[----:B-1----:R1:W2:Y:S02]  /*a260*/  SYNCS.PHASECHK.TRANS64.TRYWAIT P1, [R0+URZ+0xb0], R5 ;  /* 0x0000b005000075a7 */ /* 0x0022a400080211ff */
[----:B--2---:R-:W-:Y:S05]  /*a270*/  @!P1 NANOSLEEP.SYNCS 0x989680 ;  /* 0x009896800000995d */ /* 0x004fea0003900000 */
[----:B------:R-:W2:Y:S02]  /*a280*/  @!P1 SYNCS.PHASECHK.TRANS64 P1, [R0+URZ+0xb0], R5 ;  /* 0x0000b005000095a7 */ /* 0x000ea400080210ff */
[----:B--2---:R-:W-:Y:S05]  /*a290*/  @!P1 BRA `(.L_x_45) ;  /* 0xfffffffc00f09947 */ /* 0x004fea000383ffff */
[----:B------:R-:W-:Y:S05]  /*a2a0*/  BRA `(.L_x_134) ;  /* 0xffffff8400847947 */ /* 0x000fea000383ffff */
.L_x_48:
[----:B------:R-:W-:-:S07]  /*a2b0*/  MOV R0, UR5 ;  /* 0x0000000500007c02 */ /* 0x000fce0008000f00 */
.L_x_135:
[----:B-1----:R1:W2:Y:S02]  /*a2c0*/  SYNCS.PHASECHK.TRANS64.TRYWAIT P0, [R0+URZ+0xc0], R3 ;  /* 0x0000c003000075a7 */ /* 0x0022a400080011ff */
[----:B--2---:R-:W-:Y:S05]  /*a2d0*/  @!P0 NANOSLEEP.SYNCS 0x989680 ;  /* 0x009896800000895d */ /* 0x004fea0003900000 */
[----:B------:R-:W2:Y:S02]  /*a2e0*/  @!P0 SYNCS.PHASECHK.TRANS64 P0, [R0+URZ+0xc0], R3 ;  /* 0x0000c003000085a7 */ /* 0x000ea400080010ff */
[----:B--2---:R-:W-:Y:S05]  /*a2f0*/  @!P0 BRA `(.L_x_135) ;  /* 0xfffffffc00f08947 */ /* 0x004fea000383ffff */
[----:B------:R-:W-:Y:S05]  /*a300*/  BRA `(.L_x_47) ;  /* 0xffffff8400d87947 */ /* 0x000fea000383ffff */
.L_x_55:
[----:B-1----:R1:W2:Y:S02]  /*a310*/  SYNCS.PHASECHK.TRANS64.TRYWAIT P1, [R0+URZ+0xb0], R5 ;  /* 0x0000b005000075a7 */ /* 0x0022a400080211ff */
[----:B--2---:R-:W-:Y:S05]  /*a320*/  @!P1 NANOSLEEP.SYNCS 0x989680 ;  /* 0x009896800000995d */ /* 0x004fea0003900000 */
[----:B------:R-:W2:Y:S02]  /*a330*/  @!P1 SYNCS.PHASECHK.TRANS64 P1, [R0+URZ+0xb0], R5 ;  /* 0x0000b005000095a7 */ /* 0x000ea400080210ff */
[----:B--2---:R-:W-:Y:S05]  /*a340*/  @!P1 BRA `(.L_x_55) ;  /* 0xfffffffc00f09947 */ /* 0x004fea000383ffff */
[----:B------:R-:W-:Y:S05]  /*a350*/  BRA `(.L_x_136) ;  /* 0xffffff8c00487947 */ /* 0x000fea000383ffff */
.L_x_56:
[----:B------:R-:W-:-:S07]  /*a360*/  MOV R3, UR7 ;  /* 0x0000000700037c02 */ /* 0x000fce0008000f00 */
.L_x_137:
[----:B-1----:R1:W2:Y:S02]  /*a370*/  SYNCS.PHASECHK.TRANS64.TRYWAIT P0, [R3+URZ+0xf0], R0 ;  /* 0x0000f000030075a7 */ /* 0x0022a400080011ff */
[----:B--2---:R-:W-:Y:S05]  /*a380*/  @!P0 NANOSLEEP.SYNCS 0x989680 ;  /* 0x009896800000895d */ /* 0x004fea0003900000 */
[----:B------:R-:W2:Y:S02]  /*a390*/  @!P0 SYNCS.PHASECHK.TRANS64 P0, [R3+URZ+0xf0], R0 ;  /* 0x0000f000030085a7 */ /* 0x000ea400080010ff */
[----:B--2---:R-:W-:Y:S05]  /*a3a0*/  @!P0 BRA `(.L_x_137) ;  /* 0xfffffffc00f08947 */ /* 0x004fea000383ffff */
[----:B------:R-:W-:Y:S05]  /*a3b0*/  BRA `(.L_x_138) ;  /* 0xffffff8c007c7947 */ /* 0x000fea000383ffff */
.L_x_59:
[----:B------:R-:W-:Y:S07]  /*a3c0*/  MOV R0, UR6 ;  /* 0x0000000600007c02 */ /* 0x000fee0008000f00 */
.L_x_139:
[----:B-1----:R1:W2:Y:S02]  /*a3d0*/  SYNCS.PHASECHK.TRANS64.TRYWAIT P0, [R0+URZ], R3 ;  /* 0x00000003000075a7 */ /* 0x0022a400080011ff */
[----:B--2---:R-:W-:Y:S05]  /*a3e0*/  @!P0 NANOSLEEP.SYNCS 0x989680 ;  /* 0x009896800000895d */ /* 0x004fea0003900000 */
[----:B------:R-:W2:Y:S02]  /*a3f0*/  @!P0 SYNCS.PHASECHK.TRANS64 P0, [R0+URZ], R3 ;  /* 0x00000003000085a7 */ /* 0x000ea400080010ff */
[----:B--2---:R-:W-:Y:S05]  /*a400*/  @!P0 BRA `(.L_x_139) ;  /* 0xfffffffc00f08947 */ /* 0x004fea000383ffff */
[----:B------:R-:W-:Y:S05]  /*a410*/  BRA `(.L_x_58) ;  /* 0xffffff8c00987947 */ /* 0x000fea000383ffff */
.L_x_62:
[----:B------:R-:W-:-:S07]  /*a420*/  MOV R0, UR6 ;  /* 0x0000000600007c02 */ /* 0x000fce0008000f00 */
.L_x_140:
[----:B--2---:R2:W3:Y:S02]  /*a430*/  SYNCS.PHASECHK.TRANS64.TRYWAIT P0, [R0+URZ], R3 ;  /* 0x00000003000075a7 */ /* 0x0044e400080011ff */
[----:B---3--:R-:W-:Y:S05]  /*a440*/  @!P0 NANOSLEEP.SYNCS 0x989680 ;  /* 0x009896800000895d */ /* 0x008fea0003900000 */
[----:B------:R-:W3:Y:S02]  /*a450*/  @!P0 SYNCS.PHASECHK.TRANS64 P0, [R0+URZ], R3 ;  /* 0x00000003000085a7 */ /* 0x000ee400080010ff */
[----:B---3--:R-:W-:Y:S05]  /*a460*/  @!P0 BRA `(.L_x_140) ;  /* 0xfffffffc00f08947 */ /* 0x008fea000383ffff */
[----:B------:R-:W-:Y:S05]  /*a470*/  BRA `(.L_x_141) ;  /* 0xffffff9000787947 */ /* 0x000fea000383ffff */
.L_x_63:
[----:B------:R-:W-:-:S07]  /*a480*/  MOV R0, UR6 ;  /* 0x0000000600007c02 */ /* 0x000fce0008000f00 */
.L_x_142:
[----:B-1----:R1:W2:Y:S02]  /*a490*/  SYNCS.PHASECHK.TRANS64.TRYWAIT P0, [R0+URZ], R3 ;  /* 0x00000003000075a7 */ /* 0x0022a400080011ff */
[----:B--2---:R-:W-:Y:S05]  /*a4a0*/  @!P0 NANOSLEEP.SYNCS 0x989680 ;  /* 0x009896800000895d */ /* 0x004fea0003900000 */
[----:B------:R-:W2:Y:S02]  /*a4b0*/  @!P0 SYNCS.PHASECHK.TRANS64 P0, [R0+URZ], R3 ;  /* 0x00000003000085a7 */ /* 0x000ea400080010ff */
[----:B--2---:R-:W-:Y:S05]  /*a4c0*/  @!P0 BRA `(.L_x_142) ;  /* 0xfffffffc00f08947 */ /* 0x004fea000383ffff */
[----:B------:R-:W-:Y:S05]  /*a4d0*/  BRA `(.L_x_143) ;  /* 0xffffff9000847947 */ /* 0x000fea000383ffff */
.L_x_64:
[----:B------:R-:W-:-:S07]  /*a4e0*/  MOV R0, UR6 ;  /* 0x0000000600007c02 */ /* 0x000fce0008000f00 */
.L_x_144:
[----:B-1----:R1:W2:Y:S02]  /*a4f0*/  SYNCS.PHASECHK.TRANS64.TRYWAIT P0, [R0+URZ], R3 ;  /* 0x00000003000075a7 */ /* 0x0022a400080011ff */
[----:B--2---:R-:W-:Y:S05]  /*a500*/  @!P0 NANOSLEEP.SYNCS 0x989680 ;  /* 0x009896800000895d */ /* 0x004fea0003900000 */
[----:B------:R-:W2:Y:S02]  /*a510*/  @!P0 SYNCS.PHASECHK.TRANS64 P0, [R0+URZ], R3 ;  /* 0x00000003000085a7 */ /* 0x000ea400080010ff */
[----:B--2---:R-:W-:Y:S05]  /*a520*/  @!P0 BRA `(.L_x_144) ;  /* 0xfffffffc00f08947 */ /* 0x004fea000383ffff */
[----:B------:R-:W-:Y:S05]  /*a530*/  BRA `(.L_x_145) ;  /* 0xffffff9000907947 */ /* 0x000fea000383ffff */
.L_x_65:
[----:B------:R-:W-:-:S07]  /*a540*/  MOV R0, UR7 ;  /* 0x0000000700007c02 */ /* 0x000fce0008000f00 */
.L_x_146:
[----:B-1----:R1:W2:Y:S02]  /*a550*/  SYNCS.PHASECHK.TRANS64.TRYWAIT P0, [R0+URZ], R3 ;  /* 0x00000003000075a7 */ /* 0x0022a400080011ff */
[----:B--2---:R-:W-:Y:S05]  /*a560*/  @!P0 NANOSLEEP.SYNCS 0x989680 ;  /* 0x009896800000895d */ /* 0x004fea0003900000 */
[----:B------:R-:W2:Y:S02]  /*a570*/  @!P0 SYNCS.PHASECHK.TRANS64 P0, [R0+URZ], R3 ;  /* 0x00000003000085a7 */ /* 0x000ea400080010ff */
[----:B--2---:R-:W-:Y:S05]  /*a580*/  @!P0 BRA `(.L_x_146) ;  /* 0xfffffffc00f08947 */ /* 0x004fea000383ffff */
[----:B------:R-:W-:Y:S05]  /*a590*/  BRA `(.L_x_147) ;  /* 0xffffff90009c7947 */ /* 0x000fea000383ffff */
.L_x_70:
[----:B--2---:R2:W3:Y:S02]  /*a5a0*/  SYNCS.PHASECHK.TRANS64.TRYWAIT P0, [R0+URZ+0xb0], R3 ;  /* 0x0000b003000075a7 */ /* 0x0044e400080011ff */
[----:B---3--:R-:W-:Y:S05]  /*a5b0*/  @!P0 NANOSLEEP.SYNCS 0x989680 ;  /* 0x009896800000895d */ /* 0x008fea0003900000 */
[----:B------:R-:W3:Y:S02]  /*a5c0*/  @!P0 SYNCS.PHASECHK.TRANS64 P0, [R0+URZ+0xb0], R3 ;  /* 0x0000b003000085a7 */ /* 0x000ee400080010ff */
[----:B---3--:R-:W-:Y:S05]  /*a5d0*/  @!P0 BRA `(.L_x_70) ;  /* 0xfffffffc00f08947 */ /* 0x008fea000383ffff */
[----:B------:R-:W-:Y:S05]  /*a5e0*/  BRA `(.L_x_148) ;  /* 0xffffff9400a87947 */ /* 0x000fea000383ffff */
.L_x_73:
[----:B------:R-:W-:Y:S07]  /*a5f0*/  MOV R0, UR7 ;  /* 0x0000000700007c02 */ /* 0x000fee0008000f00 */
.L_x_149:
[----:B--2---:R2:W3:Y:S02]  /*a600*/  SYNCS.PHASECHK.TRANS64.TRYWAIT P0, [R0+URZ+0xa8], R3 ;  /* 0x0000a803000075a7 */ /* 0x0044e400080011ff */
[----:B---3--:R-:W-:Y:S05]  /*a610*/  @!P0 NANOSLEEP.SYNCS 0x989680 ;  /* 0x009896800000895d */ /* 0x008fea0003900000 */
[----:B------:R-:W3:Y:S02]  /*a620*/  @!P0 SYNCS.PHASECHK.TRANS64 P0, [R0+URZ+0xa8], R3 ;  /* 0x0000a803000085a7 */ /* 0x000ee400080010ff */
[----:B---3--:R-:W-:Y:S05]  /*a630*/  @!P0 BRA `(.L_x_149) ;  /* 0xfffffffc00f08947 */ /* 0x008fea000383ffff */
[----:B------:R-:W-:Y:S05]  /*a640*/  BRA `(.L_x_72) ;  /* 0xffffff9800887947 */ /* 0x000fea000383ffff */
.L_x_76:
[----:B------:R-:W-:Y:S07]  /*a650*/  MOV R3, UR7 ;  /* 0x0000000700037c02 */ /* 0x000fee0008000f00 */
.L_x_150:
[----:B-1----:R1:W2:Y:S02]  /*a660*/  SYNCS.PHASECHK.TRANS64.TRYWAIT P0, [R3+URZ+0x80], R12 ;  /* 0x0000800c030075a7 */ /* 0x0022a400080011ff */
[----:B--2---:R-:W-:Y:S05]  /*a670*/  @!P0 NANOSLEEP.SYNCS 0x989680 ;  /* 0x009896800000895d */ /* 0x004fea0003900000 */
[----:B------:R-:W2:Y:S02]  /*a680*/  @!P0 SYNCS.PHASECHK.TRANS64 P0, [R3+URZ+0x80], R12 ;  /* 0x0000800c030085a7 */ /* 0x000ea400080010ff */
[----:B--2---:R-:W-:Y:S05]  /*a690*/  @!P0 BRA `(.L_x_150) ;  /* 0xfffffffc00f08947 */ /* 0x004fea000383ffff */
[----:B------:R-:W-:Y:S05]  /*a6a0*/  BRA `(.L_x_151) ;  /* 0xffffff9c00007947 */ /* 0x000fea000383ffff */
.L_x_77:
[----:B-1----:R-:W-:Y:S07]  /*a6b0*/  MOV R3, UR7 ;  /* 0x0000000700037c02 */ /* 0x002fee0008000f00 */
.L_x_152:
[----:B-1----:R1:W2:Y:S02]  /*a6c0*/  SYNCS.PHASECHK.TRANS64.TRYWAIT P0, [R3+URZ+0x88], R12 ;  /* 0x0000880c030075a7 */ /* 0x0022a400080011ff */
[----:B--2---:R-:W-:Y:S05]  /*a6d0*/  @!P0 NANOSLEEP.SYNCS 0x989680 ;  /* 0x009896800000895d */ /* 0x004fea0003900000 */
[----:B------:R-:W2:Y:S02]  /*a6e0*/  @!P0 SYNCS.PHASECHK.TRANS64 P0, [R3+URZ+0x88], R12 ;  /* 0x0000880c030085a7 */ /* 0x000ea400080010ff */
[----:B--2---:R-:W-:Y:S05]  /*a6f0*/  @!P0 BRA `(.L_x_152) ;  /* 0xfffffffc00f08947 */ /* 0x004fea000383ffff */
[----:B------:R-:W-:Y:S05]  /*a700*/  BRA `(.L_x_153) ;  /* 0xffffff9c003c7947 */ /* 0x000fea000383ffff */
.L_x_78:
[----:B-1----:R-:W-:Y:S07]  /*a710*/  MOV R3, UR7 ;  /* 0x0000000700037c02 */ /* 0x002fee0008000f00 */
.L_x_154:
[----:B-1----:R1:W2:Y:S02]  /*a720*/  SYNCS.PHASECHK.TRANS64.TRYWAIT P0, [R3+URZ+0x90], R12 ;  /* 0x0000900c030075a7 */ /* 0x0022a400080011ff */
[----:B--2---:R-:W-:Y:S05]  /*a730*/  @!P0 NANOSLEEP.SYNCS 0x989680 ;  /* 0x009896800000895d */ /* 0x004fea0003900000 */
[----:B------:R-:W2:Y:S02]  /*a740*/  @!P0 SYNCS.PHASECHK.TRANS64 P0, [R3+URZ+0x90], R12 ;  /* 0x0000900c030085a7 */ /* 0x000ea400080010ff */
[----:B--2---:R-:W-:Y:S05]  /*a750*/  @!P0 BRA `(.L_x_154) ;  /* 0xfffffffc00f08947 */ /* 0x004fea000383ffff */
[----:B------:R-:W-:Y:S05]  /*a760*/  BRA `(.L_x_155) ;  /* 0xffffff9c00847947 */ /* 0x000fea000383ffff */
.L_x_79:
[----:B------:R-:W-:Y:S07]  /*a770*/  MOV R3, UR7 ;  /* 0x0000000700037c02 */ /* 0x000fee0008000f00 */
.L_x_156:
[----:B-1----:R1:W2:Y:S02]  /*a780*/  SYNCS.PHASECHK.TRANS64.TRYWAIT P0, [R3+URZ+0x98], R12 ;  /* 0x0000980c030075a7 */ /* 0x0022a400080011ff */
[----:B--2---:R-:W-:Y:S05]  /*a790*/  @!P0 NANOSLEEP.SYNCS 0x989680 ;  /* 0x009896800000895d */ /* 0x004fea0003900000 */
[----:B------:R-:W2:Y:S02]  /*a7a0*/  @!P0 SYNCS.PHASECHK.TRANS64 P0, [R3+URZ+0x98], R12 ;  /* 0x0000980c030085a7 */ /* 0x000ea400080010ff */
[----:B--2---:R-:W-:Y:S05]  /*a7b0*/  @!P0 BRA `(.L_x_156) ;  /* 0xfffffffc00f08947 */ /* 0x004fea000383ffff */
[----:B------:R-:W-:Y:S05]  /*a7c0*/  BRA `(.L_x_157) ;  /* 0xffffffa0000c7947 */ /* 0x000fea000383ffff */
.L_x_81:
[----:B------:R-:W-:-:S07]  /*a7d0*/  MOV R0, UR7 ;  /* 0x0000000700007c02 */ /* 0x000fce0008000f00 */
.L_x_158:
[----:B-1----:R1:W3:Y:S02]  /*a7e0*/  SYNCS.PHASECHK.TRANS64.TRYWAIT P0, [R0+URZ+0x80], R3 ;  /* 0x00008003000075a7 */ /* 0x0022e400080011ff */
[----:B---3--:R-:W-:Y:S05]  /*a7f0*/  @!P0 NANOSLEEP.SYNCS 0x989680 ;  /* 0x009896800000895d */ /* 0x008fea0003900000 */
[----:B------:R-:W3:Y:S02]  /*a800*/  @!P0 SYNCS.PHASECHK.TRANS64 P0, [R0+URZ+0x80], R3 ;  /* 0x00008003000085a7 */ /* 0x000ee400080010ff */
[----:B---3--:R-:W-:Y:S05]  /*a810*/  @!P0 BRA `(.L_x_158) ;  /* 0xfffffffc00f08947 */ /* 0x008fea000383ffff */
[----:B------:R-:W-:Y:S05]  /*a820*/  BRA `(.L_x_159) ;  /* 0xffffffa0007c7947 */ /* 0x000fea000383ffff */
.L_x_82:
[----:B-1----:R-:W-:-:S07]  /*a830*/  MOV R0, UR7 ;  /* 0x0000000700007c02 */ /* 0x002fce0008000f00 */
.L_x_160:
[----:B-1----:R1:W3:Y:S02]  /*a840*/  SYNCS.PHASECHK.TRANS64.TRYWAIT P0, [R0+URZ+0x88], R3 ;  /* 0x00008803000075a7 */ /* 0x0022e400080011ff */
[----:B---3--:R-:W-:Y:S05]  /*a850*/  @!P0 NANOSLEEP.SYNCS 0x989680 ;  /* 0x009896800000895d */ /* 0x008fea0003900000 */
[----:B------:R-:W3:Y:S02]  /*a860*/  @!P0 SYNCS.PHASECHK.TRANS64 P0, [R0+URZ+0x88], R3 ;  /* 0x00008803000085a7 */ /* 0x000ee400080010ff */
[----:B---3--:R-:W-:Y:S05]  /*a870*/  @!P0 BRA `(.L_x_160) ;  /* 0xfffffffc00f08947 */ /* 0x008fea000383ffff */
[----:B------:R-:W-:Y:S05]  /*a880*/  BRA `(.L_x_161) ;  /* 0xffffffa0006c7947 */ /* 0x000fea000383ffff */
.L_x_83:
[----:B-1----:R-:W-:-:S07]  /*a890*/  MOV R0, UR7 ;  /* 0x0000000700007c02 */ /* 0x002fce0008000f00 */
.L_x_162:
[----:B-1----:R1:W3:Y:S02]  /*a8a0*/  SYNCS.PHASECHK.TRANS64.TRYWAIT P0, [R0+URZ+0x90], R3 ;  /* 0x00009003000075a7 */ /* 0x0022e400080011ff */
[----:B---3--:R-:W-:Y:S05]  /*a8b0*/  @!P0 NANOSLEEP.SYNCS 0x989680 ;  /* 0x009896800000895d */ /* 0x008fea0003900000 */
[----:B------:R-:W3:Y:S02]  /*a8c0*/  @!P0 SYNCS.PHASECHK.TRANS64 P0, [R0+URZ+0x90], R3 ;  /* 0x00009003000085a7 */ /* 0x000ee400080010ff */
[----:B---3--:R-:W-:Y:S05]  /*a8d0*/  @!P0 BRA `(.L_x_162) ;  /* 0xfffffffc00f08947 */ /* 0x008fea000383ffff */
[----:B------:R-:W-:Y:S05]  /*a8e0*/  BRA `(.L_x_163) ;  /* 0xffffffa0005c7947 */ /* 0x000fea000383ffff */
.L_x_85:
[----:B-1----:R1:W2:Y:S02]  /*a8f0*/  SYNCS.PHASECHK.TRANS64.TRYWAIT P0, [R0+URZ+0xb0], R3 ;  /* 0x0000b003000075a7 */ /* 0x0022a400080011ff */
[----:B--2---:R-:W-:Y:S05]  /*a900*/  @!P0 NANOSLEEP.SYNCS 0x989680 ;  /* 0x009896800000895d */ /* 0x004fea0003900000 */
[----:B------:R-:W2:Y:S02]  /*a910*/  @!P0 SYNCS.PHASECHK.TRANS64 P0, [R0+URZ+0xb0], R3 ;  /* 0x0000b003000085a7 */ /* 0x000ea400080010ff */
[----:B--2---:R-:W-:Y:S05]  /*a920*/  @!P0 BRA `(.L_x_85) ;  /* 0xfffffffc00f08947 */ /* 0x004fea000383ffff */
[----:B------:R-:W-:Y:S05]  /*a930*/  BRA `(.L_x_164) ;  /* 0xffffffa000f47947 */ /* 0x000fea000383ffff */
.L_x_99:
[----:B-1----:R1:W2:Y:S02]  /*a940*/  SYNCS.PHASECHK.TRANS64.TRYWAIT P0, [R3+URZ+0x60], R0 ;  /* 0x00006000030075a7 */ /* 0x0022a400080011ff */
[----:B--2---:R-:W-:Y:S05]  /*a950*/  @!P0 NANOSLEEP.SYNCS 0x989680 ;  /* 0x009896800000895d */ /* 0x004fea0003900000 */
[----:B------:R-:W2:Y:S02]  /*a960*/  @!P0 SYNCS.PHASECHK.TRANS64 P0, [R3+URZ+0x60], R0 ;  /* 0x00006000030085a7 */ /* 0x000ea400080010ff */
[----:B--2---:R-:W-:Y:S05]  /*a970*/  @!P0 BRA `(.L_x_99) ;  /* 0xfffffffc00f08947 */ /* 0x004fea000383ffff */
[----:B------:R-:W-:Y:S05]  /*a980*/  BRA `(.L_x_98) ;  /* 0xffffffb000547947 */ /* 0x000fea000383ffff */
.L_x_102:
[----:B------:R1:W1:Y:S02]  /*a990*/  SYNCS.PHASECHK.TRANS64.TRYWAIT P1, [R136+URZ+0xd0], R3 ;  /* 0x0000d003880075a7 */ /* 0x00026400080211ff */
[----:B-1----:R-:W-:Y:S05]  /*a9a0*/  @!P1 NANOSLEEP.SYNCS 0x989680 ;  /* 0x009896800000995d */ /* 0x002fea0003900000 */
[----:B------:R-:W1:Y:S02]  /*a9b0*/  @!P1 SYNCS.PHASECHK.TRANS64 P1, [R136+URZ+0xd0], R3 ;  /* 0x0000d003880095a7 */ /* 0x000e6400080210ff */
[----:B-1----:R-:W-:Y:S05]  /*a9c0*/  @!P1 BRA `(.L_x_102) ;  /* 0xfffffffc00f09947 */ /* 0x002fea000383ffff */
[----:B------:R-:W-:Y:S05]  /*a9d0*/  BRA `(.L_x_101) ;  /* 0xffffffb000a47947 */ /* 0x000fea000383ffff */
        .weak           $__internal_0_$__cuda_sm10x_tcgen05_guardrail_trap_col_being_dealloced_not_returned_by_alloc
        .type           $__internal_0_$__cuda_sm10x_tcgen05_guardrail_trap_col_being_dealloced_not_returned_by_alloc,@function
        .size           $__internal_0_$__cuda_sm10x_tcgen05_guardrail_trap_col_being_dealloced_not_returned_by_alloc,($__internal_1_$__cuda_sm10x_tcgen05_guardrail_trap_phase_invalid_during_alloc - $__internal_0_$__cuda_sm10x_tcgen05_guardrail_trap_col_being_dealloced_not_returned_by_alloc)
$__internal_0_$__cuda_sm10x_tcgen05_guardrail_trap_col_being_dealloced_not_returned_by_alloc:
[----:B------:R-:W-:Y:S05]  /*a9e0*/  BPT.TRAP 0x1 ;  /* 0x000000040000795c */ /* 0x000fea0000300000 */
[----:B------:R-:W-:-:S04]  /*a9f0*/  HFMA2 R3, -RZ, RZ, 0, 0 ;  /* 0x00000000ff037431 */ /* 0x000fc800000001ff */
[----:B------:R-:W-:Y:S05]  /*aa00*/  RET.REL.NODEC R2 `(_ZN7cutlass13device_kernelINS_4gemm6kernel13GemmUniversalIN4cute5tupleIJiiiiEEENS1_10collective13CollectiveMmaINS1_35MainloopSm100TmaUmmaWarpSpecializedILi6ELi2ELi4ENS5_IJNS4_1CILi1EEESB_SB_EEEEENS5_IJNSA_ILi128EEESE_NSA_ILi64EEEEEENS_6half_tENS5_IJlSB_lEEESH_SI_NS4_8TiledMMAINS4_8MMA_AtomIJNS4_20SM100_MMA_F16BF16_SSISH_SH_fLi128ELi128ELNS4_4UMMA5MajorE0ELSN_0ELNSM_7ScaleInE0ELSO_0EEEEEENS4_6LayoutISC_NS5_IJNSA_ILi0EEESS_SS_EEEEENS5_IJNS4_10UnderscoreESV_SV_EEEEENS4_13SM90_TMA_LOADENS4_14ComposedLayoutINS4_7SwizzleILi3ELi4ELi3EEENS4_18smem_ptr_flag_bitsILi16EEENSR_INS5_IJNSA_ILi8EEESF_EEENS5_IJSF_SB_EEEEEEEvNS4_8identityESY_S18_vS19_EENS_8epilogue10collective18CollectiveEpilogueINS1B_23Sm100TmaWarpSpecializedILi4ELi2ELi32ELb1ELb0EEEJSG_NS5_IJNSR_ISE_SB_EENSR_INSA_ILi32EEESB_EEEEESH_SI_SH_SI_NS1B_6fusion15FusionCallbacksIS1F_NS1K_13LinCombEltActINS1B_6thread4GELUESH_fSH_fLNS_15FloatRoundStyleE2EEESG_S1J_JEEENS4_5SM1004TMEM4LOAD26SM100_TMEM_LOAD_32dp32b32xESY_NSZ_INS10_ILi2ELi4ELi3EEES13_NSR_INS5_IJS14_S1H_EEENS5_IJS1H_SB_EEEEEEENS4_39AutoVectorizingCopyWithAssumedAlignmentILi128EEENS4_14SM90_TMA_STOREES20_S22_S22_EEEvvEEEEvNT_6ParamsE) ;  /* 0xffffff54027c7950 */ /* 0x000fea0003c3ffff */
        .weak           $__internal_1_$__cuda_sm10x_tcgen05_guardrail_trap_phase_invalid_during_alloc
        .type           $__internal_1_$__cuda_sm10x_tcgen05_guardrail_trap_phase_invalid_during_alloc,@function
        .size           $__internal_1_$__cuda_sm10x_tcgen05_guardrail_trap_phase_invalid_during_alloc,($__internal_2_$__cuda_sm10x_tcgen05_guardrail_trap_unallocated_columns_being_dealloced - $__internal_1_$__cuda_sm10x_tcgen05_guardrail_trap_phase_invalid_during_alloc)
$__internal_1_$__cuda_sm10x_tcgen05_guardrail_trap_phase_invalid_during_alloc:
[----:B------:R-:W-:Y:S05]  /*aa10*/  BPT.TRAP 0x1 ;  /* 0x000000040000795c */ /* 0x000fea0000300000 */
[----:B------:R-:W-:-:S04]  /*aa20*/  MOV R3, 0x0 ;  /* 0x0000000000037802 */ /* 0x000fc80000000f00 */
[----:B------:R-:W-:Y:S05]  /*aa30*/  RET.REL.NODEC R2 `(_ZN7cutlass13device_kernelINS_4gemm6kernel13GemmUniversalIN4cute5tupleIJiiiiEEENS1_10collective13CollectiveMmaINS1_35MainloopSm100TmaUmmaWarpSpecializedILi6ELi2ELi4ENS5_IJNS4_1CILi1EEESB_SB_EEEEENS5_IJNSA_ILi128EEESE_NSA_ILi64EEEEEENS_6half_tENS5_IJlSB_lEEESH_SI_NS4_8TiledMMAINS4_8MMA_AtomIJNS4_20SM100_MMA_F16BF16_SSISH_SH_fLi128ELi128ELNS4_4UMMA5MajorE0ELSN_0ELNSM_7ScaleInE0ELSO_0EEEEEENS4_6LayoutISC_NS5_IJNSA_ILi0EEESS_SS_EEEEENS5_IJNS4_10UnderscoreESV_SV_EEEEENS4_13SM90_TMA_LOADENS4_14ComposedLayoutINS4_7SwizzleILi3ELi4ELi3EEENS4_18smem_ptr_flag_bitsILi16EEENSR_INS5_IJNSA_ILi8EEESF_EEENS5_IJSF_SB_EEEEEEEvNS4_8identityESY_S18_vS19_EENS_8epilogue10collective18CollectiveEpilogueINS1B_23Sm100TmaWarpSpecializedILi4ELi2ELi32ELb1ELb0EEEJSG_NS5_IJNSR_ISE_SB_EENSR_INSA_ILi32EEESB_EEEEESH_SI_SH_SI_NS1B_6fusion15FusionCallbacksIS1F_NS1K_13LinCombEltActINS1B_6thread4GELUESH_fSH_fLNS_15FloatRoundStyleE2EEESG_S1J_JEEENS4_5SM1004TMEM4LOAD26SM100_TMEM_LOAD_32dp32b32xESY_NSZ_INS10_ILi2ELi4ELi3EEES13_NSR_INS5_IJS14_S1H_EEENS5_IJS1H_SB_EEEEEEENS4_39AutoVectorizingCopyWithAssumedAlignmentILi128EEENS4_14SM90_TMA_STOREES20_S22_S22_EEEvvEEEEvNT_6ParamsE) ;  /* 0xffffff5402707950 */ /* 0x000fea0003c3ffff */
        .weak           $__internal_2_$__cuda_sm10x_tcgen05_guardrail_trap_unallocated_columns_being_dealloced
        .type           $__internal_2_$__cuda_sm10x_tcgen05_guardrail_trap_unallocated_columns_being_dealloced,@function
        .size           $__internal_2_$__cuda_sm10x_tcgen05_guardrail_trap_unallocated_columns_being_dealloced,(.L_x_166 - $__internal_2_$__cuda_sm10x_tcgen05_guardrail_trap_unallocated_columns_being_dealloced)
$__internal_2_$__cuda_sm10x_tcgen05_guardrail_trap_unallocated_columns_being_dealloced:
[----:B------:R-:W-:Y:S05]  /*aa40*/  BPT.TRAP 0x1 ;  /* 0x000000040000795c */ /* 0x000fea0000300000 */
[----:B------:R-:W-:-:S04]  /*aa50*/  HFMA2 R3, -RZ, RZ, 0, 0 ;  /* 0x00000000ff037431 */ /* 0x000fc800000001ff */
[----:B------:R-:W-:Y:S05]  /*aa60*/  RET.REL.NODEC R2 `(_ZN7cutlass13device_kernelINS_4gemm6kernel13GemmUniversalIN4cute5tupleIJiiiiEEENS1_10collective13CollectiveMmaINS1_35MainloopSm100TmaUmmaWarpSpecializedILi6ELi2ELi4ENS5_IJNS4_1CILi1EEESB_SB_EEEEENS5_IJNSA_ILi128EEESE_NSA_ILi64EEEEEENS_6half_tENS5_IJlSB_lEEESH_SI_NS4_8TiledMMAINS4_8MMA_AtomIJNS4_20SM100_MMA_F16BF16_SSISH_SH_fLi128ELi128ELNS4_4UMMA5MajorE0ELSN_0ELNSM_7ScaleInE0ELSO_0EEEEEENS4_6LayoutISC_NS5_IJNSA_ILi0EEESS_SS_EEEEENS5_IJNS4_10UnderscoreESV_SV_EEEEENS4_13SM90_TMA_LOADENS4_14ComposedLayoutINS4_7SwizzleILi3ELi4ELi3EEENS4_18smem_ptr_flag_bitsILi16EEENSR_INS5_IJNSA_ILi8EEESF_EEENS5_IJSF_SB_EEEEEEEvNS4_8identityESY_S18_vS19_EENS_8epilogue10collective18CollectiveEpilogueINS1B_23Sm100TmaWarpSpecializedILi4ELi2ELi32ELb1ELb0EEEJSG_NS5_IJNSR_ISE_SB_EENSR_INSA_ILi32EEESB_EEEEESH_SI_SH_SI_NS1B_6fusion15FusionCallbacksIS1F_NS1K_13LinCombEltActINS1B_6thread4GELUESH_fSH_fLNS_15FloatRoundStyleE2EEESG_S1J_JEEENS4_5SM1004TMEM4LOAD26SM100_TMEM_LOAD_32dp32b32xESY_NSZ_INS10_ILi2ELi4ELi3EEES13_NSR_INS5_IJS14_S1H_EEENS5_IJS1H_SB_EEEEEEENS4_39AutoVectorizingCopyWithAssumedAlignmentILi128EEENS4_14SM90_TMA_STOREES20_S22_S22_EEEvvEEEEvNT_6ParamsE) ;  /* 0xffffff5402647950 */ /* 0x000fea0003c3ffff */
.L_x_165:
[----:B------:R-:W-:-:S00]  /*aa70*/  BRA `(.L_x_165) ;  /* 0xfffffffc00fc7947 */ /* 0x000fc0000383ffff */
[----:B------:R-:W-:-:S00]  /*aa80*/  NOP ;  /* 0x0000000000007918 */ /* 0x000fc00000000000 */
[----:B------:R-:W-:-:S00]  /*aa90*/  NOP ;  /* 0x0000000000007918 */ /* 0x000fc00000000000 */
[----:B------:R-:W-:-:S00]  /*aaa0*/  NOP ;  /* 0x0000000000007918 */ /* 0x000fc00000000000 */
[----:B------:R-:W-:-:S00]  /*aab0*/  NOP ;  /* 0x0000000000007918 */ /* 0x000fc00000000000 */
[----:B------:R-:W-:-:S00]  /*aac0*/  NOP ;  /* 0x0000000000007918 */ /* 0x000fc00000000000 */
[----:B------:R-:W-:-:S00]  /*aad0*/  NOP ;  /* 0x0000000000007918 */ /* 0x000fc00000000000 */
[----:B------:R-:W-:-:S00]  /*aae0*/  NOP ;  /* 0x0000000000007918 */ /* 0x000fc00000000000 */
[----:B------:R-:W-:-:S00]  /*aaf0*/  NOP ;  /* 0x0000000000007918 */ /* 0x000fc00000000000 */
.L_x_166:


//--------------------- .nv.global.init           --------------------------
	.section	.nv.global.init,"aw",@progbits
.nv.global.init:
	.type		$str$27,@object
	.size		$str$27,($str$28 - $str$27)
$str$27:
        /*0000*/ 	.byte	0x28, 0x61, 0x64, 0x64, 0x72, 0x65, 0x73, 0x73, 0x20, 0x26, 0x20, 0x6d, 0x61, 0x73, 0x6b, 0x29
        /*0010*/ 	.byte	0x20, 0x3d, 0x3d, 0x20, 0x30, 0x00
	.type		$str$28,@object
	.size		$str$28,($str$26 - $str$28)
$str$28:
        /*0016*/ 	.byte	0x2f, 0x74, 0x6d, 0x70, 0x2f, 0x63, 0x75, 0x74, 0x6c, 0x61, 0x73, 0x73, 0x5f, 0x73, 0x77, 0x65
        /*0026*/ 	.byte	0x65, 0x70, 0x5f, 0x73, 0x72, 0x63, 0x2f, 0x69, 0x6e, 0x63, 0x6c, 0x75, 0x64, 0x65, 0x2f, 0x63
        /*0036*/ 	.byte	0x75, 0x74, 0x65, 0x2f, 0x70, 0x6f, 0x69, 0x6e, 0x74, 0x65, 0x72, 0x5f, 0x66, 0x6c, 0x61, 0x67
        /*0046*/ 	.byte	0x67, 0x65, 0x64, 0x2e, 0x68, 0x70, 0x70, 0x00
	.type		$str$26,@object
	.size		$str$26,($str$25 - $str$26)
$str$26:
        /*004e*/ 	.byte	0x2f, 0x74, 0x6d, 0x70, 0x2f, 0x63, 0x75, 0x74, 0x6c, 0x61, 0x73, 0x73, 0x5f, 0x73, 0x77, 0x65
        /*005e*/ 	.byte	0x65, 0x70, 0x5f, 0x73, 0x72, 0x63, 0x2f, 0x69, 0x6e, 0x63, 0x6c, 0x75, 0x64, 0x65, 0x2f, 0x63
        /*006e*/ 	.byte	0x75, 0x74, 0x65, 0x2f, 0x61, 0x74, 0x6f, 0x6d, 0x2f, 0x63, 0x6f, 0x70, 0x79, 0x5f, 0x74, 0x72
        /*007e*/ 	.byte	0x61, 0x69, 0x74, 0x73, 0x5f, 0x73, 0x6d, 0x31, 0x30, 0x30, 0x2e, 0x68, 0x70, 0x70, 0x00
	.type		$str$25,@object
	.size		$str$25,(__unnamed_1 - $str$25)
$str$25:
        /*008d*/ 	.byte	0x28, 0x28, 0x75, 0x69, 0x6e, 0x74, 0x33, 0x32, 0x5f, 0x74, 0x28, 0x74, 0x68, 0x72, 0x65, 0x61
        /*009d*/ 	.byte	0x64, 0x49, 0x64, 0x78, 0x2e, 0x78, 0x29, 0x20, 0x2f, 0x20, 0x33, 0x32, 0x29, 0x20, 0x25, 0x20
        /*00ad*/ 	.byte	0x34, 0x29, 0x20, 0x3d, 0x3d, 0x20, 0x28, 0x28, 0x28, 0x74, 0x6d, 0x65, 0x6d, 0x5f, 0x61, 0x64
        /*00bd*/ 	.byte	0x64, 0x72, 0x20, 0x3e, 0x3e, 0x20, 0x31, 0x36, 0x29, 0x20, 0x2f, 0x20, 0x33, 0x32, 0x29, 0x20
        /*00cd*/ 	.byte	0x25, 0x20, 0x34, 0x29, 0x00
	.type		__unnamed_1,@object
	.size		__unnamed_1,(__unnamed_2 - __unnamed_1)
__unnamed_1:
        /*00d2*/ 	.byte	0x61, 0x75, 0x74, 0x6f, 0x20, 0x63, 0x75, 0x74, 0x65, 0x3a, 0x3a, 0x61, 0x73, 0x5f, 0x70, 0x6f
        /* <DEDUP_REMOVED lines=24> */
        /*0262*/ 	.byte	0x3e, 0x3e, 0x3e, 0x3e, 0x5d, 0x00
	.type		__unnamed_2,@object
	.size		__unnamed_2,(.L_2 - __unnamed_2)
__unnamed_2:
        /* <DEDUP_REMOVED lines=42> */
        /*0508*/ 	.byte	0x3e, 0x3e, 0x5d, 0x00
.L_2:


//--------------------- .nv.shared._ZN7cutlass13device_kernelINS_4gemm6kernel13GemmUniversalIN4cute5tupleIJiiiiEEENS1_10collective13CollectiveMmaINS1_35MainloopSm100TmaUmmaWarpSpecializedILi6ELi2ELi4ENS5_IJNS4_1CILi1EEESB_SB_EEEEENS5_IJNSA_ILi128EEESE_NSA_ILi64EEEEEENS_6half_tENS5_IJlSB_lEEESH_SI_NS4_8TiledMMAINS4_8MMA_AtomIJNS4_20SM100_MMA_F16BF16_SSISH_SH_fLi128ELi128ELNS4_4UMMA5MajorE0ELSN_0ELNSM_7ScaleInE0ELSO_0EEEEEENS4_6LayoutISC_NS5_IJNSA_ILi0EEESS_SS_EEEEENS5_IJNS4_10UnderscoreESV_SV_EEEEENS4_13SM90_TMA_LOADENS4_14ComposedLayoutINS4_7SwizzleILi3ELi4ELi3EEENS4_18smem_ptr_flag_bitsILi16EEENSR_INS5_IJNSA_ILi8EEESF_EEENS5_IJSF_SB_EEEEEEEvNS4_8identityESY_S18_vS19_EENS_8epilogue10collective18CollectiveEpilogueINS1B_23Sm100TmaWarpSpecializedILi4ELi2ELi32ELb1ELb0EEEJSG_NS5_IJNSR_ISE_SB_EENSR_INSA_ILi32EEESB_EEEEESH_SI_SH_SI_NS1B_6fusion15FusionCallbacksIS1F_NS1K_13LinCombEltActINS1B_6thread4GELUESH_fSH_fLNS_15FloatRoundStyleE2EEESG_S1J_JEEENS4_5SM1004TMEM4LOAD26SM100_TMEM_LOAD_32dp32b32xESY_NSZ_INS10_ILi2ELi4ELi3EEES13_NSR_INS5_IJS14_S1H_EEENS5_IJS1H_SB_EEEEEEENS4_39AutoVectorizingCopyWithAssumedAlignmentILi128EEENS4_14SM90_TMA_STOREES20_S22_S22_EEEvvEEEEvNT_6ParamsE --------------------------
	.section	.nv.shared._ZN7cutlass13device_kernelINS_4gemm6kernel13GemmUniversalIN4cute5tupleIJiiiiEEENS1_10collective13CollectiveMmaINS1_35MainloopSm100TmaUmmaWarpSpecializedILi6ELi2ELi4ENS5_IJNS4_1CILi1EEESB_SB_EEEEENS5_IJNSA_ILi128EEESE_NSA_ILi64EEEEEENS_6half_tENS5_IJlSB_lEEESH_SI_NS4_8TiledMMAINS4_8MMA_AtomIJNS4_20SM100_MMA_F16BF16_SSISH_SH_fLi128ELi128ELNS4_4UMMA5MajorE0ELSN_0ELNSM_7ScaleInE0ELSO_0EEEEEENS4_6LayoutISC_NS5_IJNSA_ILi0EEESS_SS_EEEEENS5_IJNS4_10UnderscoreESV_SV_EEEEENS4_13SM90_TMA_LOADENS4_14ComposedLayoutINS4_7SwizzleILi3ELi4ELi3EEENS4_18smem_ptr_flag_bitsILi16EEENSR_INS5_IJNSA_ILi8EEESF_EEENS5_IJSF_SB_EEEEEEEvNS4_8identityESY_S18_vS19_EENS_8epilogue10collective18CollectiveEpilogueINS1B_23Sm100TmaWarpSpecializedILi4ELi2ELi32ELb1ELb0EEEJSG_NS5_IJNSR_ISE_SB_EENSR_INSA_ILi32EEESB_EEEEESH_SI_SH_SI_NS1B_6fusion15FusionCallbacksIS1F_NS1K_13LinCombEltActINS1B_6thread4GELUESH_fSH_fLNS_15FloatRoundStyleE2EEESG_S1J_JEEENS4_5SM1004TMEM4LOAD26SM100_TMEM_LOAD_32dp32b32xESY_NSZ_INS10_ILi2ELi4ELi3EEES13_NSR_INS5_IJS14_S1H_EEENS5_IJS1H_SB_EEEEEEENS4_39AutoVectorizingCopyWithAssumedAlignmentILi128EEENS4_14SM90_TMA_STOREES20_S22_S22_EEEvvEEEEvNT_6ParamsE,"aw",@nobits
	.sectionflags	@""
	.align	16
	.zero		1024


//--------------------- .nv.shared.reserved.0     --------------------------
	.section	.nv.shared.reserved.0,"aw",@nobits
	.weak		__nv_reservedSMEM_offset_0_alias
	.size		__nv_reservedSMEM_offset_0_alias, 0, 64
	.other		__nv_reservedSMEM_offset_0_alias,@"STO_CUDA_RESERVED_SHARED STV_DEFAULT"
__nv_reservedSMEM_offset_0_alias:
	.zero		0
.nv.shared.reserved.0:
	.zero		64
	.weak		__nv_reservedSMEM_tcgen05_partition
	.type		__nv_reservedSMEM_tcgen05_partition,@object
	.size		__nv_reservedSMEM_tcgen05_partition,(.L_0 - __nv_reservedSMEM_tcgen05_partition)
__nv_reservedSMEM_tcgen05_partition:
	.zero		32
.L_0:


//--------------------- .nv.global                --------------------------
	.section	.nv.global,"aw",@nobits
.nv.global:
	.type		_ZN39_INTERNAL_c167f0dc_4_k_cu_8062859f_27644cute1_E,@object
	.size		_ZN39_INTERNAL_c167f0dc_4_k_cu_8062859f_27644cute1_E,(_ZN39_INTERNAL_c167f0dc_4_k_cu_8062859f_27644cuda3std3__45__cpo6cbeginE - _ZN39_INTERNAL_c167f0dc_4_k_cu_8062859f_27644cute1_E)
_ZN39_INTERNAL_c167f0dc_4_k_cu_8062859f_27644cute1_E:
	.zero		1
	.type		_ZN39_INTERNAL_c167f0dc_4_k_cu_8062859f_27644cuda3std3__45__cpo6cbeginE,@object
	.size		_ZN39_INTERNAL_c167f0dc_4_k_cu_8062859f_27644cuda3std3__45__cpo6cbeginE,(_ZN39_INTERNAL_c167f0dc_4_k_cu_8062859f_27644cuda3std3__48in_placeE - _ZN39_INTERNAL_c167f0dc_4_k_cu_8062859f_27644cuda3std3__45__cpo6cbeginE)
_ZN39_INTERNAL_c167f0dc_4_k_cu_8062859f_27644cuda3std3__45__cpo6cbeginE:
	.zero		1
	.type		_ZN39_INTERNAL_c167f0dc_4_k_cu_8062859f_27644cuda3std3__48in_placeE,@object
	.size		_ZN39_INTERNAL_c167f0dc_4_k_cu_8062859f_27644cuda3std3__48in_placeE,(_ZN39_INTERNAL_c167f0dc_4_k_cu_8062859f_27644cuda3std6ranges3__45__cpo9iter_moveE - _ZN39_INTERNAL_c167f0dc_4_k_cu_8062859f_27644cuda3std3__48in_placeE)
_ZN39_INTERNAL_c167f0dc_4_k_cu_8062859f_27644cuda3std3__48in_placeE:
	.zero		1
	.type		_ZN39_INTERNAL_c167f0dc_4_k_cu_8062859f_27644cuda3std6ranges3__45__cpo9iter_moveE,@object
	.size		_ZN39_INTERNAL_c167f0dc_4_k_cu_8062859f_27644cuda3std6ranges3__45__cpo9iter_moveE,(_ZN39_INTERNAL_c167f0dc_4_k_cu_8062859f_27644cuda3std3__45__cpo5beginE - _ZN39_INTERNAL_c167f0dc_4_k_cu_8062859f_27644cuda3std6ranges3__45__cpo9iter_moveE)
_ZN39_INTERNAL_c167f0dc_4_k_cu_8062859f_27644cuda3std6ranges3__45__cpo9iter_moveE:
	.zero		1
	.type		_ZN39_INTERNAL_c167f0dc_4_k_cu_8062859f_27644cuda3std3__45__cpo5beginE,@object
	.size		_ZN39_INTERNAL_c167f0dc_4_k_cu_8062859f_27644cuda3std3__45__cpo5beginE,(_ZN39_INTERNAL_c167f0dc_4_k_cu_8062859f_27644cuda3std3__441_GLOBAL__N__c167f0dc_4_k_cu_8062859f_27646ignoreE - _ZN39_INTERNAL_c167f0dc_4_k_cu_8062859f_27644cuda3std3__45__cpo5beginE)
_ZN39_INTERNAL_c167f0dc_4_k_cu_8062859f_27644cuda3std3__45__cpo5beginE:
	.zero		1
	.type		_ZN39_INTERNAL_c167f0dc_4_k_cu_8062859f_27644cuda3std3__441_GLOBAL__N__c167f0dc_4_k_cu_8062859f_27646ignoreE,@object
	.size		_ZN39_INTERNAL_c167f0dc_4_k_cu_8062859f_27644cuda3std3__441_GLOBAL__N__c167f0dc_4_k_cu_8062859f_27646ignoreE,(_ZN39_INTERNAL_c167f0dc_4_k_cu_8062859f_27644cute7productE - _ZN39_INTERNAL_c167f0dc_4_k_cu_8062859f_27644cuda3std3__441_GLOBAL__N__c167f0dc_4_k_cu_8062859f_27646ignoreE)
_ZN39_INTERNAL_c167f0dc_4_k_cu_8062859f_27644cuda3std3__441_GLOBAL__N__c167f0dc_4_k_cu_8062859f_27646ignoreE:
	.zero		1
	.type		_ZN39_INTERNAL_c167f0dc_4_k_cu_8062859f_27644cute7productE,@object
	.size		_ZN39_INTERNAL_c167f0dc_4_k_cu_8062859f_27644cute7productE,(_ZN39_INTERNAL_c167f0dc_4_k_cu_8062859f_27644cuda3std3__45__cpo3endE - _ZN39_INTERNAL_c167f0dc_4_k_cu_8062859f_27644cute7productE)
_ZN39_INTERNAL_c167f0dc_4_k_cu_8062859f_27644cute7productE:
	.zero		1
	.type		_ZN39_INTERNAL_c167f0dc_4_k_cu_8062859f_27644cuda3std3__45__cpo3endE,@object
	.size		_ZN39_INTERNAL_c167f0dc_4_k_cu_8062859f_27644cuda3std3__45__cpo3endE,(_ZN39_INTERNAL_c167f0dc_4_k_cu_8062859f_27644cuda3std3__419piecewise_constructE - _ZN39_INTERNAL_c167f0dc_4_k_cu_8062859f_27644cuda3std3__45__cpo3endE)
_ZN39_INTERNAL_c167f0dc_4_k_cu_8062859f_27644cuda3std3__45__cpo3endE:
	.zero		1
	.type		_ZN39_INTERNAL_c167f0dc_4_k_cu_8062859f_27644cuda3std3__419piecewise_constructE,@object
	.size		_ZN39_INTERNAL_c167f0dc_4_k_cu_8062859f_27644cuda3std3__419piecewise_constructE,(_ZN39_INTERNAL_c167f0dc_4_k_cu_8062859f_27644cuda3std3__45__cpo4cendE - _ZN39_INTERNAL_c167f0dc_4_k_cu_8062859f_27644cuda3std3__419piecewise_constructE)
_ZN39_INTERNAL_c167f0dc_4_k_cu_8062859f_27644cuda3std3__419piecewise_constructE:
	.zero		1
	.type		_ZN39_INTERNAL_c167f0dc_4_k_cu_8062859f_27644cuda3std3__45__cpo4cendE,@object
	.size		_ZN39_INTERNAL_c167f0dc_4_k_cu_8062859f_27644cuda3std3__45__cpo4cendE,(_ZN39_INTERNAL_c167f0dc_4_k_cu_8062859f_27644cuda3std6ranges3__45__cpo4swapE - _ZN39_INTERNAL_c167f0dc_4_k_cu_8062859f_27644cuda3std3__45__cpo4cendE)
_ZN39_INTERNAL_c167f0dc_4_k_cu_8062859f_27644cuda3std3__45__cpo4cendE:
	.zero		1
	.type		_ZN39_INTERNAL_c167f0dc_4_k_cu_8062859f_27644cuda3std6ranges3__45__cpo4swapE,@object
	.size		_ZN39_INTERNAL_c167f0dc_4_k_cu_8062859f_27644cuda3std6ranges3__45__cpo4swapE,(.L_10 - _ZN39_INTERNAL_c167f0dc_4_k_cu_8062859f_27644cuda3std6ranges3__45__cpo4swapE)
_ZN39_INTERNAL_c167f0dc_4_k_cu_8062859f_27644cuda3std6ranges3__45__cpo4swapE:
	.zero		1
.L_10:


//--------------------- .nv.constant0._ZN7cutlass13device_kernelINS_4gemm6kernel13GemmUniversalIN4cute5tupleIJiiiiEEENS1_10collective13CollectiveMmaINS1_35MainloopSm100TmaUmmaWarpSpecializedILi6ELi2ELi4ENS5_IJNS4_1CILi1EEESB_SB_EEEEENS5_IJNSA_ILi128EEESE_NSA_ILi64EEEEEENS_6half_tENS5_IJlSB_lEEESH_SI_NS4_8TiledMMAINS4_8MMA_AtomIJNS4_20SM100_MMA_F16BF16_SSISH_SH_fLi128ELi128ELNS4_4UMMA5MajorE0ELSN_0ELNSM_7ScaleInE0ELSO_0EEEEEENS4_6LayoutISC_NS5_IJNSA_ILi0EEESS_SS_EEEEENS5_IJNS4_10UnderscoreESV_SV_EEEEENS4_13SM90_TMA_LOADENS4_14ComposedLayoutINS4_7SwizzleILi3ELi4ELi3EEENS4_18smem_ptr_flag_bitsILi16EEENSR_INS5_IJNSA_ILi8EEESF_EEENS5_IJSF_SB_EEEEEEEvNS4_8identityESY_S18_vS19_EENS_8epilogue10collective18CollectiveEpilogueINS1B_23Sm100TmaWarpSpecializedILi4ELi2ELi32ELb1ELb0EEEJSG_NS5_IJNSR_ISE_SB_EENSR_INSA_ILi32EEESB_EEEEESH_SI_SH_SI_NS1B_6fusion15FusionCallbacksIS1F_NS1K_13LinCombEltActINS1B_6thread4GELUESH_fSH_fLNS_15FloatRoundStyleE2EEESG_S1J_JEEENS4_5SM1004TMEM4LOAD26SM100_TMEM_LOAD_32dp32b32xESY_NSZ_INS10_ILi2ELi4ELi3EEES13_NSR_INS5_IJS14_S1H_EEENS5_IJS1H_SB_EEEEEEENS4_39AutoVectorizingCopyWithAssumedAlignmentILi128EEENS4_14SM90_TMA_STOREES20_S22_S22_EEEvvEEEEvNT_6ParamsE --------------------------
	.section	.nv.constant0._ZN7cutlass13device_kernelINS_4gemm6kernel13GemmUniversalIN4cute5tupleIJiiiiEEENS1_10collective13CollectiveMmaINS1_35MainloopSm100TmaUmmaWarpSpecializedILi6ELi2ELi4ENS5_IJNS4_1CILi1EEESB_SB_EEEEENS5_IJNSA_ILi128EEESE_NSA_ILi64EEEEEENS_6half_tENS5_IJlSB_lEEESH_SI_NS4_8TiledMMAINS4_8MMA_AtomIJNS4_20SM100_MMA_F16BF16_SSISH_SH_fLi128ELi128ELNS4_4UMMA5MajorE0ELSN_0ELNSM_7ScaleInE0ELSO_0EEEEEENS4_6LayoutISC_NS5_IJNSA_ILi0EEESS_SS_EEEEENS5_IJNS4_10UnderscoreESV_SV_EEEEENS4_13SM90_TMA_LOADENS4_14ComposedLayoutINS4_7SwizzleILi3ELi4ELi3EEENS4_18smem_ptr_flag_bitsILi16EEENSR_INS5_IJNSA_ILi8EEESF_EEENS5_IJSF_SB_EEEEEEEvNS4_8identityESY_S18_vS19_EENS_8epilogue10collective18CollectiveEpilogueINS1B_23Sm100TmaWarpSpecializedILi4ELi2ELi32ELb1ELb0EEEJSG_NS5_IJNSR_ISE_SB_EENSR_INSA_ILi32EEESB_EEEEESH_SI_SH_SI_NS1B_6fusion15FusionCallbacksIS1F_NS1K_13LinCombEltActINS1B_6thread4GELUESH_fSH_fLNS_15FloatRoundStyleE2EEESG_S1J_JEEENS4_5SM1004TMEM4LOAD26SM100_TMEM_LOAD_32dp32b32xESY_NSZ_INS10_ILi2ELi4ELi3EEES13_NSR_INS5_IJS14_S1H_EEENS5_IJS1H_SB_EEEEEEENS4_39AutoVectorizingCopyWithAssumedAlignmentILi128EEENS4_14SM90_TMA_STOREES20_S22_S22_EEEvvEEEEvNT_6ParamsE,"a",@progbits
	.sectionflags	@""
	.align	4
.nv.constant0._ZN7cutlass13device_kernelINS_4gemm6kernel13GemmUniversalIN4cute5tupleIJiiiiEEENS1_10collective13CollectiveMmaINS1_35MainloopSm100TmaUmmaWarpSpecializedILi6ELi2ELi4ENS5_IJNS4_1CILi1EEESB_SB_EEEEENS5_IJNSA_ILi128EEESE_NSA_ILi64EEEEEENS_6half_tENS5_IJlSB_lEEESH_SI_NS4_8TiledMMAINS4_8MMA_AtomIJNS4_20SM100_MMA_F16BF16_SSISH_SH_fLi128ELi128ELNS4_4UMMA5MajorE0ELSN_0ELNSM_7ScaleInE0ELSO_0EEEEEENS4_6LayoutISC_NS5_IJNSA_ILi0EEESS_SS_EEEEENS5_IJNS4_10UnderscoreESV_SV_EEEEENS4_13SM90_TMA_LOADENS4_14ComposedLayoutINS4_7SwizzleILi3ELi4ELi3EEENS4_18smem_ptr_flag_bitsILi16EEENSR_INS5_IJNSA_ILi8EEESF_EEENS5_IJSF_SB_EEEEEEEvNS4_8identityESY_S18_vS19_EENS_8epilogue10collective18CollectiveEpilogueINS1B_23Sm100TmaWarpSpecializedILi4ELi2ELi32ELb1ELb0EEEJSG_NS5_IJNSR_ISE_SB_EENSR_INSA_ILi32EEESB_EEEEESH_SI_SH_SI_NS1B_6fusion15FusionCallbacksIS1F_NS1K_13LinCombEltActINS1B_6thread4GELUESH_fSH_fLNS_15FloatRoundStyleE2EEESG_S1J_JEEENS4_5SM1004TMEM4LOAD26SM100_TMEM_LOAD_32dp32b32xESY_NSZ_INS10_ILi2ELi4ELi3EEES13_NSR_INS5_IJS14_S1H_EEENS5_IJS1H_SB_EEEEEEENS4_39AutoVectorizingCopyWithAssumedAlignmentILi128EEENS4_14SM90_TMA_STOREES20_S22_S22_EEEvvEEEEvNT_6ParamsE:
	.zero		2944


//--------------------- SYMBOLS --------------------------

	.type		.nv.reservedSmem.offset0,@object
	.size		.nv.reservedSmem.offset0,0x4
	.type		.nv.reservedSmem.cap,@object
	.size		.nv.reservedSmem.cap,0x4
	.type		__assertfail,@function
